//
// Generated by NVIDIA NVVM Compiler
//
// Compiler Build ID: CL-36424714
// Cuda compilation tools, release 13.0, V13.0.88
// Based on NVVM 20.0.0
//

.version 9.0
.target sm_100
.address_size 64

	// .globl	_Z13psorti_kernelPKiPii

.visible .entry _Z13psorti_kernelPKiPii(
	.param .u64 .ptr .align 1 _Z13psorti_kernelPKiPii_param_0,
	.param .u64 .ptr .align 1 _Z13psorti_kernelPKiPii_param_1,
	.param .u32 _Z13psorti_kernelPKiPii_param_2
)
{
	.reg .pred 	%p<156>;
	.reg .b32 	%r<164>;
	.reg .b64 	%rd<26>;

	ld.param.u64 	%rd11, [_Z13psorti_kernelPKiPii_param_0];
	ld.param.u64 	%rd10, [_Z13psorti_kernelPKiPii_param_1];
	ld.param.u32 	%r32, [_Z13psorti_kernelPKiPii_param_2];
	cvta.to.global.u64 	%rd1, %rd11;
	mov.u32 	%r33, %ctaid.x;
	mov.u32 	%r34, %ntid.x;
	mov.u32 	%r35, %tid.x;
	mad.lo.s32 	%r1, %r33, %r34, %r35;
	setp.ge.s32 	%p1, %r1, %r32;
	@%p1 bra 	$L__BB0_16;
	mul.wide.s32 	%rd13, %r1, 4;
	add.s64 	%rd14, %rd1, %rd13;
	ld.global.nc.u32 	%r2, [%rd14];
	setp.lt.s32 	%p2, %r32, 1;
	mov.b64 	%rd25, 0;
	@%p2 bra 	$L__BB0_15;
	and.b32  	%r3, %r32, 15;
	setp.lt.u32 	%p3, %r32, 16;
	mov.b32 	%r155, 0;
	mov.u32 	%r163, %r155;
	@%p3 bra 	$L__BB0_5;
	and.b32  	%r155, %r32, 2147483632;
	add.s64 	%rd23, %rd1, 32;
	mov.b32 	%r149, 0;
	mov.u32 	%r163, %r149;
$L__BB0_4:
	.pragma "nounroll";
	ld.global.nc.u32 	%r39, [%rd23+-32];
	setp.lt.s32 	%p4, %r39, %r2;
	setp.eq.s32 	%p5, %r39, %r2;
	setp.lt.s32 	%p6, %r149, %r1;
	and.pred  	%p7, %p6, %p5;
	or.pred  	%p8, %p4, %p7;
	selp.u32 	%r40, 1, 0, %p8;
	add.s32 	%r41, %r163, %r40;
	ld.global.nc.u32 	%r42, [%rd23+-28];
	setp.lt.s32 	%p9, %r42, %r2;
	setp.eq.s32 	%p10, %r42, %r2;
	add.s32 	%r43, %r149, 1;
	setp.lt.s32 	%p11, %r43, %r1;
	and.pred  	%p12, %p11, %p10;
	or.pred  	%p13, %p9, %p12;
	selp.u32 	%r44, 1, 0, %p13;
	add.s32 	%r45, %r41, %r44;
	ld.global.nc.u32 	%r46, [%rd23+-24];
	setp.lt.s32 	%p14, %r46, %r2;
	setp.eq.s32 	%p15, %r46, %r2;
	add.s32 	%r47, %r149, 2;
	setp.lt.s32 	%p16, %r47, %r1;
	and.pred  	%p17, %p16, %p15;
	or.pred  	%p18, %p14, %p17;
	selp.u32 	%r48, 1, 0, %p18;
	add.s32 	%r49, %r45, %r48;
	ld.global.nc.u32 	%r50, [%rd23+-20];
	setp.lt.s32 	%p19, %r50, %r2;
	setp.eq.s32 	%p20, %r50, %r2;
	add.s32 	%r51, %r149, 3;
	setp.lt.s32 	%p21, %r51, %r1;
	and.pred  	%p22, %p21, %p20;
	or.pred  	%p23, %p19, %p22;
	selp.u32 	%r52, 1, 0, %p23;
	add.s32 	%r53, %r49, %r52;
	ld.global.nc.u32 	%r54, [%rd23+-16];
	setp.lt.s32 	%p24, %r54, %r2;
	setp.eq.s32 	%p25, %r54, %r2;
	add.s32 	%r55, %r149, 4;
	setp.lt.s32 	%p26, %r55, %r1;
	and.pred  	%p27, %p26, %p25;
	or.pred  	%p28, %p24, %p27;
	selp.u32 	%r56, 1, 0, %p28;
	add.s32 	%r57, %r53, %r56;
	ld.global.nc.u32 	%r58, [%rd23+-12];
	setp.lt.s32 	%p29, %r58, %r2;
	setp.eq.s32 	%p30, %r58, %r2;
	add.s32 	%r59, %r149, 5;
	setp.lt.s32 	%p31, %r59, %r1;
	and.pred  	%p32, %p31, %p30;
	or.pred  	%p33, %p29, %p32;
	selp.u32 	%r60, 1, 0, %p33;
	add.s32 	%r61, %r57, %r60;
	ld.global.nc.u32 	%r62, [%rd23+-8];
	setp.lt.s32 	%p34, %r62, %r2;
	setp.eq.s32 	%p35, %r62, %r2;
	add.s32 	%r63, %r149, 6;
	setp.lt.s32 	%p36, %r63, %r1;
	and.pred  	%p37, %p36, %p35;
	or.pred  	%p38, %p34, %p37;
	selp.u32 	%r64, 1, 0, %p38;
	add.s32 	%r65, %r61, %r64;
	ld.global.nc.u32 	%r66, [%rd23+-4];
	setp.lt.s32 	%p39, %r66, %r2;
	setp.eq.s32 	%p40, %r66, %r2;
	add.s32 	%r67, %r149, 7;
	setp.lt.s32 	%p41, %r67, %r1;
	and.pred  	%p42, %p41, %p40;
	or.pred  	%p43, %p39, %p42;
	selp.u32 	%r68, 1, 0, %p43;
	add.s32 	%r69, %r65, %r68;
	ld.global.nc.u32 	%r70, [%rd23];
	setp.lt.s32 	%p44, %r70, %r2;
	setp.eq.s32 	%p45, %r70, %r2;
	add.s32 	%r71, %r149, 8;
	setp.lt.s32 	%p46, %r71, %r1;
	and.pred  	%p47, %p46, %p45;
	or.pred  	%p48, %p44, %p47;
	selp.u32 	%r72, 1, 0, %p48;
	add.s32 	%r73, %r69, %r72;
	ld.global.nc.u32 	%r74, [%rd23+4];
	setp.lt.s32 	%p49, %r74, %r2;
	setp.eq.s32 	%p50, %r74, %r2;
	add.s32 	%r75, %r149, 9;
	setp.lt.s32 	%p51, %r75, %r1;
	and.pred  	%p52, %p51, %p50;
	or.pred  	%p53, %p49, %p52;
	selp.u32 	%r76, 1, 0, %p53;
	add.s32 	%r77, %r73, %r76;
	ld.global.nc.u32 	%r78, [%rd23+8];
	setp.lt.s32 	%p54, %r78, %r2;
	setp.eq.s32 	%p55, %r78, %r2;
	add.s32 	%r79, %r149, 10;
	setp.lt.s32 	%p56, %r79, %r1;
	and.pred  	%p57, %p56, %p55;
	or.pred  	%p58, %p54, %p57;
	selp.u32 	%r80, 1, 0, %p58;
	add.s32 	%r81, %r77, %r80;
	ld.global.nc.u32 	%r82, [%rd23+12];
	setp.lt.s32 	%p59, %r82, %r2;
	setp.eq.s32 	%p60, %r82, %r2;
	add.s32 	%r83, %r149, 11;
	setp.lt.s32 	%p61, %r83, %r1;
	and.pred  	%p62, %p61, %p60;
	or.pred  	%p63, %p59, %p62;
	selp.u32 	%r84, 1, 0, %p63;
	add.s32 	%r85, %r81, %r84;
	ld.global.nc.u32 	%r86, [%rd23+16];
	setp.lt.s32 	%p64, %r86, %r2;
	setp.eq.s32 	%p65, %r86, %r2;
	add.s32 	%r87, %r149, 12;
	setp.lt.s32 	%p66, %r87, %r1;
	and.pred  	%p67, %p66, %p65;
	or.pred  	%p68, %p64, %p67;
	selp.u32 	%r88, 1, 0, %p68;
	add.s32 	%r89, %r85, %r88;
	ld.global.nc.u32 	%r90, [%rd23+20];
	setp.lt.s32 	%p69, %r90, %r2;
	setp.eq.s32 	%p70, %r90, %r2;
	add.s32 	%r91, %r149, 13;
	setp.lt.s32 	%p71, %r91, %r1;
	and.pred  	%p72, %p71, %p70;
	or.pred  	%p73, %p69, %p72;
	selp.u32 	%r92, 1, 0, %p73;
	add.s32 	%r93, %r89, %r92;
	ld.global.nc.u32 	%r94, [%rd23+24];
	setp.lt.s32 	%p74, %r94, %r2;
	setp.eq.s32 	%p75, %r94, %r2;
	add.s32 	%r95, %r149, 14;
	setp.lt.s32 	%p76, %r95, %r1;
	and.pred  	%p77, %p76, %p75;
	or.pred  	%p78, %p74, %p77;
	selp.u32 	%r96, 1, 0, %p78;
	add.s32 	%r97, %r93, %r96;
	ld.global.nc.u32 	%r98, [%rd23+28];
	setp.lt.s32 	%p79, %r98, %r2;
	setp.eq.s32 	%p80, %r98, %r2;
	add.s32 	%r99, %r149, 15;
	setp.lt.s32 	%p81, %r99, %r1;
	and.pred  	%p82, %p81, %p80;
	or.pred  	%p83, %p79, %p82;
	selp.u32 	%r100, 1, 0, %p83;
	add.s32 	%r163, %r97, %r100;
	add.s64 	%rd23, %rd23, 64;
	add.s32 	%r149, %r149, 16;
	setp.ne.s32 	%p84, %r149, %r155;
	@%p84 bra 	$L__BB0_4;
$L__BB0_5:
	setp.eq.s32 	%p85, %r3, 0;
	@%p85 bra 	$L__BB0_14;
	and.b32  	%r12, %r32, 7;
	setp.lt.u32 	%p86, %r3, 8;
	@%p86 bra 	$L__BB0_8;
	mul.wide.u32 	%rd15, %r155, 4;
	add.s64 	%rd16, %rd1, %rd15;
	ld.global.nc.u32 	%r102, [%rd16];
	setp.lt.s32 	%p87, %r102, %r2;
	setp.eq.s32 	%p88, %r102, %r2;
	setp.lt.s32 	%p89, %r155, %r1;
	and.pred  	%p90, %p89, %p88;
	or.pred  	%p91, %p87, %p90;
	selp.u32 	%r103, 1, 0, %p91;
	add.s32 	%r104, %r163, %r103;
	add.s32 	%r105, %r155, 1;
	ld.global.nc.u32 	%r106, [%rd16+4];
	setp.lt.s32 	%p92, %r106, %r2;
	setp.eq.s32 	%p93, %r106, %r2;
	setp.lt.s32 	%p94, %r105, %r1;
	and.pred  	%p95, %p94, %p93;
	or.pred  	%p96, %p92, %p95;
	selp.u32 	%r107, 1, 0, %p96;
	add.s32 	%r108, %r104, %r107;
	add.s32 	%r109, %r155, 2;
	ld.global.nc.u32 	%r110, [%rd16+8];
	setp.lt.s32 	%p97, %r110, %r2;
	setp.eq.s32 	%p98, %r110, %r2;
	setp.lt.s32 	%p99, %r109, %r1;
	and.pred  	%p100, %p99, %p98;
	or.pred  	%p101, %p97, %p100;
	selp.u32 	%r111, 1, 0, %p101;
	add.s32 	%r112, %r108, %r111;
	add.s32 	%r113, %r155, 3;
	ld.global.nc.u32 	%r114, [%rd16+12];
	setp.lt.s32 	%p102, %r114, %r2;
	setp.eq.s32 	%p103, %r114, %r2;
	setp.lt.s32 	%p104, %r113, %r1;
	and.pred  	%p105, %p104, %p103;
	or.pred  	%p106, %p102, %p105;
	selp.u32 	%r115, 1, 0, %p106;
	add.s32 	%r116, %r112, %r115;
	add.s32 	%r117, %r155, 4;
	ld.global.nc.u32 	%r118, [%rd16+16];
	setp.lt.s32 	%p107, %r118, %r2;
	setp.eq.s32 	%p108, %r118, %r2;
	setp.lt.s32 	%p109, %r117, %r1;
	and.pred  	%p110, %p109, %p108;
	or.pred  	%p111, %p107, %p110;
	selp.u32 	%r119, 1, 0, %p111;
	add.s32 	%r120, %r116, %r119;
	add.s32 	%r121, %r155, 5;
	ld.global.nc.u32 	%r122, [%rd16+20];
	setp.lt.s32 	%p112, %r122, %r2;
	setp.eq.s32 	%p113, %r122, %r2;
	setp.lt.s32 	%p114, %r121, %r1;
	and.pred  	%p115, %p114, %p113;
	or.pred  	%p116, %p112, %p115;
	selp.u32 	%r123, 1, 0, %p116;
	add.s32 	%r124, %r120, %r123;
	add.s32 	%r125, %r155, 6;
	ld.global.nc.u32 	%r126, [%rd16+24];
	setp.lt.s32 	%p117, %r126, %r2;
	setp.eq.s32 	%p118, %r126, %r2;
	setp.lt.s32 	%p119, %r125, %r1;
	and.pred  	%p120, %p119, %p118;
	or.pred  	%p121, %p117, %p120;
	selp.u32 	%r127, 1, 0, %p121;
	add.s32 	%r128, %r124, %r127;
	add.s32 	%r129, %r155, 7;
	ld.global.nc.u32 	%r130, [%rd16+28];
	setp.lt.s32 	%p122, %r130, %r2;
	setp.eq.s32 	%p123, %r130, %r2;
	setp.lt.s32 	%p124, %r129, %r1;
	and.pred  	%p125, %p124, %p123;
	or.pred  	%p126, %p122, %p125;
	selp.u32 	%r131, 1, 0, %p126;
	add.s32 	%r163, %r128, %r131;
	add.s32 	%r155, %r155, 8;
$L__BB0_8:
	setp.eq.s32 	%p127, %r12, 0;
	@%p127 bra 	$L__BB0_14;
	and.b32  	%r18, %r32, 3;
	setp.lt.u32 	%p128, %r12, 4;
	@%p128 bra 	$L__BB0_11;
	mul.wide.u32 	%rd17, %r155, 4;
	add.s64 	%rd18, %rd1, %rd17;
	ld.global.nc.u32 	%r133, [%rd18];
	setp.lt.s32 	%p129, %r133, %r2;
	setp.eq.s32 	%p130, %r133, %r2;
	setp.lt.s32 	%p131, %r155, %r1;
	and.pred  	%p132, %p131, %p130;
	or.pred  	%p133, %p129, %p132;
	selp.u32 	%r134, 1, 0, %p133;
	add.s32 	%r135, %r163, %r134;
	add.s32 	%r136, %r155, 1;
	ld.global.nc.u32 	%r137, [%rd18+4];
	setp.lt.s32 	%p134, %r137, %r2;
	setp.eq.s32 	%p135, %r137, %r2;
	setp.lt.s32 	%p136, %r136, %r1;
	and.pred  	%p137, %p136, %p135;
	or.pred  	%p138, %p134, %p137;
	selp.u32 	%r138, 1, 0, %p138;
	add.s32 	%r139, %r135, %r138;
	add.s32 	%r140, %r155, 2;
	ld.global.nc.u32 	%r141, [%rd18+8];
	setp.lt.s32 	%p139, %r141, %r2;
	setp.eq.s32 	%p140, %r141, %r2;
	setp.lt.s32 	%p141, %r140, %r1;
	and.pred  	%p142, %p141, %p140;
	or.pred  	%p143, %p139, %p142;
	selp.u32 	%r142, 1, 0, %p143;
	add.s32 	%r143, %r139, %r142;
	add.s32 	%r144, %r155, 3;
	ld.global.nc.u32 	%r145, [%rd18+12];
	setp.lt.s32 	%p144, %r145, %r2;
	setp.eq.s32 	%p145, %r145, %r2;
	setp.lt.s32 	%p146, %r144, %r1;
	and.pred  	%p147, %p146, %p145;
	or.pred  	%p148, %p144, %p147;
	selp.u32 	%r146, 1, 0, %p148;
	add.s32 	%r163, %r143, %r146;
	add.s32 	%r155, %r155, 4;
$L__BB0_11:
	setp.eq.s32 	%p149, %r18, 0;
	@%p149 bra 	$L__BB0_14;
	mul.wide.u32 	%rd19, %r155, 4;
	add.s64 	%rd24, %rd1, %rd19;
	neg.s32 	%r160, %r18;
$L__BB0_13:
	.pragma "nounroll";
	ld.global.nc.u32 	%r147, [%rd24];
	setp.lt.s32 	%p150, %r147, %r2;
	setp.eq.s32 	%p151, %r147, %r2;
	setp.lt.s32 	%p152, %r155, %r1;
	and.pred  	%p153, %p152, %p151;
	or.pred  	%p154, %p150, %p153;
	selp.u32 	%r148, 1, 0, %p154;
	add.s32 	%r163, %r163, %r148;
	add.s32 	%r155, %r155, 1;
	add.s64 	%rd24, %rd24, 4;
	add.s32 	%r160, %r160, 1;
	setp.ne.s32 	%p155, %r160, 0;
	@%p155 bra 	$L__BB0_13;
$L__BB0_14:
	cvt.u64.u32 	%rd25, %r163;
$L__BB0_15:
	cvta.to.global.u64 	%rd20, %rd10;
	shl.b64 	%rd21, %rd25, 2;
	add.s64 	%rd22, %rd20, %rd21;
	st.global.u32 	[%rd22], %r2;
$L__BB0_16:
	ret;

}
	// .globl	_Z13psortf_kernelPKfPfi
.visible .entry _Z13psortf_kernelPKfPfi(
	.param .u64 .ptr .align 1 _Z13psortf_kernelPKfPfi_param_0,
	.param .u64 .ptr .align 1 _Z13psortf_kernelPKfPfi_param_1,
	.param .u32 _Z13psortf_kernelPKfPfi_param_2
)
{
	.reg .pred 	%p<156>;
	.reg .b32 	%r<134>;
	.reg .b32 	%f<31>;
	.reg .b64 	%rd<26>;

	ld.param.u64 	%rd11, [_Z13psortf_kernelPKfPfi_param_0];
	ld.param.u64 	%rd10, [_Z13psortf_kernelPKfPfi_param_1];
	ld.param.u32 	%r31, [_Z13psortf_kernelPKfPfi_param_2];
	cvta.to.global.u64 	%rd1, %rd11;
	mov.u32 	%r32, %ctaid.x;
	mov.u32 	%r33, %ntid.x;
	mov.u32 	%r34, %tid.x;
	mad.lo.s32 	%r1, %r32, %r33, %r34;
	setp.ge.s32 	%p1, %r1, %r31;
	@%p1 bra 	$L__BB1_16;
	mul.wide.s32 	%rd13, %r1, 4;
	add.s64 	%rd14, %rd1, %rd13;
	ld.global.nc.f32 	%f1, [%rd14];
	setp.lt.s32 	%p2, %r31, 1;
	mov.b64 	%rd25, 0;
	@%p2 bra 	$L__BB1_15;
	and.b32  	%r2, %r31, 15;
	setp.lt.u32 	%p3, %r31, 16;
	mov.b32 	%r125, 0;
	mov.u32 	%r133, %r125;
	@%p3 bra 	$L__BB1_5;
	and.b32  	%r125, %r31, 2147483632;
	add.s64 	%rd23, %rd1, 32;
	mov.b32 	%r119, 0;
	mov.u32 	%r133, %r119;
$L__BB1_4:
	.pragma "nounroll";
	ld.global.nc.f32 	%f2, [%rd23+-32];
	setp.lt.f32 	%p4, %f2, %f1;
	setp.eq.f32 	%p5, %f2, %f1;
	setp.lt.s32 	%p6, %r119, %r1;
	and.pred  	%p7, %p6, %p5;
	or.pred  	%p8, %p4, %p7;
	selp.u32 	%r38, 1, 0, %p8;
	add.s32 	%r39, %r133, %r38;
	ld.global.nc.f32 	%f3, [%rd23+-28];
	setp.lt.f32 	%p9, %f3, %f1;
	setp.eq.f32 	%p10, %f3, %f1;
	add.s32 	%r40, %r119, 1;
	setp.lt.s32 	%p11, %r40, %r1;
	and.pred  	%p12, %p11, %p10;
	or.pred  	%p13, %p9, %p12;
	selp.u32 	%r41, 1, 0, %p13;
	add.s32 	%r42, %r39, %r41;
	ld.global.nc.f32 	%f4, [%rd23+-24];
	setp.lt.f32 	%p14, %f4, %f1;
	setp.eq.f32 	%p15, %f4, %f1;
	add.s32 	%r43, %r119, 2;
	setp.lt.s32 	%p16, %r43, %r1;
	and.pred  	%p17, %p16, %p15;
	or.pred  	%p18, %p14, %p17;
	selp.u32 	%r44, 1, 0, %p18;
	add.s32 	%r45, %r42, %r44;
	ld.global.nc.f32 	%f5, [%rd23+-20];
	setp.lt.f32 	%p19, %f5, %f1;
	setp.eq.f32 	%p20, %f5, %f1;
	add.s32 	%r46, %r119, 3;
	setp.lt.s32 	%p21, %r46, %r1;
	and.pred  	%p22, %p21, %p20;
	or.pred  	%p23, %p19, %p22;
	selp.u32 	%r47, 1, 0, %p23;
	add.s32 	%r48, %r45, %r47;
	ld.global.nc.f32 	%f6, [%rd23+-16];
	setp.lt.f32 	%p24, %f6, %f1;
	setp.eq.f32 	%p25, %f6, %f1;
	add.s32 	%r49, %r119, 4;
	setp.lt.s32 	%p26, %r49, %r1;
	and.pred  	%p27, %p26, %p25;
	or.pred  	%p28, %p24, %p27;
	selp.u32 	%r50, 1, 0, %p28;
	add.s32 	%r51, %r48, %r50;
	ld.global.nc.f32 	%f7, [%rd23+-12];
	setp.lt.f32 	%p29, %f7, %f1;
	setp.eq.f32 	%p30, %f7, %f1;
	add.s32 	%r52, %r119, 5;
	setp.lt.s32 	%p31, %r52, %r1;
	and.pred  	%p32, %p31, %p30;
	or.pred  	%p33, %p29, %p32;
	selp.u32 	%r53, 1, 0, %p33;
	add.s32 	%r54, %r51, %r53;
	ld.global.nc.f32 	%f8, [%rd23+-8];
	setp.lt.f32 	%p34, %f8, %f1;
	setp.eq.f32 	%p35, %f8, %f1;
	add.s32 	%r55, %r119, 6;
	setp.lt.s32 	%p36, %r55, %r1;
	and.pred  	%p37, %p36, %p35;
	or.pred  	%p38, %p34, %p37;
	selp.u32 	%r56, 1, 0, %p38;
	add.s32 	%r57, %r54, %r56;
	ld.global.nc.f32 	%f9, [%rd23+-4];
	setp.lt.f32 	%p39, %f9, %f1;
	setp.eq.f32 	%p40, %f9, %f1;
	add.s32 	%r58, %r119, 7;
	setp.lt.s32 	%p41, %r58, %r1;
	and.pred  	%p42, %p41, %p40;
	or.pred  	%p43, %p39, %p42;
	selp.u32 	%r59, 1, 0, %p43;
	add.s32 	%r60, %r57, %r59;
	ld.global.nc.f32 	%f10, [%rd23];
	setp.lt.f32 	%p44, %f10, %f1;
	setp.eq.f32 	%p45, %f10, %f1;
	add.s32 	%r61, %r119, 8;
	setp.lt.s32 	%p46, %r61, %r1;
	and.pred  	%p47, %p46, %p45;
	or.pred  	%p48, %p44, %p47;
	selp.u32 	%r62, 1, 0, %p48;
	add.s32 	%r63, %r60, %r62;
	ld.global.nc.f32 	%f11, [%rd23+4];
	setp.lt.f32 	%p49, %f11, %f1;
	setp.eq.f32 	%p50, %f11, %f1;
	add.s32 	%r64, %r119, 9;
	setp.lt.s32 	%p51, %r64, %r1;
	and.pred  	%p52, %p51, %p50;
	or.pred  	%p53, %p49, %p52;
	selp.u32 	%r65, 1, 0, %p53;
	add.s32 	%r66, %r63, %r65;
	ld.global.nc.f32 	%f12, [%rd23+8];
	setp.lt.f32 	%p54, %f12, %f1;
	setp.eq.f32 	%p55, %f12, %f1;
	add.s32 	%r67, %r119, 10;
	setp.lt.s32 	%p56, %r67, %r1;
	and.pred  	%p57, %p56, %p55;
	or.pred  	%p58, %p54, %p57;
	selp.u32 	%r68, 1, 0, %p58;
	add.s32 	%r69, %r66, %r68;
	ld.global.nc.f32 	%f13, [%rd23+12];
	setp.lt.f32 	%p59, %f13, %f1;
	setp.eq.f32 	%p60, %f13, %f1;
	add.s32 	%r70, %r119, 11;
	setp.lt.s32 	%p61, %r70, %r1;
	and.pred  	%p62, %p61, %p60;
	or.pred  	%p63, %p59, %p62;
	selp.u32 	%r71, 1, 0, %p63;
	add.s32 	%r72, %r69, %r71;
	ld.global.nc.f32 	%f14, [%rd23+16];
	setp.lt.f32 	%p64, %f14, %f1;
	setp.eq.f32 	%p65, %f14, %f1;
	add.s32 	%r73, %r119, 12;
	setp.lt.s32 	%p66, %r73, %r1;
	and.pred  	%p67, %p66, %p65;
	or.pred  	%p68, %p64, %p67;
	selp.u32 	%r74, 1, 0, %p68;
	add.s32 	%r75, %r72, %r74;
	ld.global.nc.f32 	%f15, [%rd23+20];
	setp.lt.f32 	%p69, %f15, %f1;
	setp.eq.f32 	%p70, %f15, %f1;
	add.s32 	%r76, %r119, 13;
	setp.lt.s32 	%p71, %r76, %r1;
	and.pred  	%p72, %p71, %p70;
	or.pred  	%p73, %p69, %p72;
	selp.u32 	%r77, 1, 0, %p73;
	add.s32 	%r78, %r75, %r77;
	ld.global.nc.f32 	%f16, [%rd23+24];
	setp.lt.f32 	%p74, %f16, %f1;
	setp.eq.f32 	%p75, %f16, %f1;
	add.s32 	%r79, %r119, 14;
	setp.lt.s32 	%p76, %r79, %r1;
	and.pred  	%p77, %p76, %p75;
	or.pred  	%p78, %p74, %p77;
	selp.u32 	%r80, 1, 0, %p78;
	add.s32 	%r81, %r78, %r80;
	ld.global.nc.f32 	%f17, [%rd23+28];
	setp.lt.f32 	%p79, %f17, %f1;
	setp.eq.f32 	%p80, %f17, %f1;
	add.s32 	%r82, %r119, 15;
	setp.lt.s32 	%p81, %r82, %r1;
	and.pred  	%p82, %p81, %p80;
	or.pred  	%p83, %p79, %p82;
	selp.u32 	%r83, 1, 0, %p83;
	add.s32 	%r133, %r81, %r83;
	add.s64 	%rd23, %rd23, 64;
	add.s32 	%r119, %r119, 16;
	setp.ne.s32 	%p84, %r119, %r125;
	@%p84 bra 	$L__BB1_4;
$L__BB1_5:
	setp.eq.s32 	%p85, %r2, 0;
	@%p85 bra 	$L__BB1_14;
	and.b32  	%r11, %r31, 7;
	setp.lt.u32 	%p86, %r2, 8;
	@%p86 bra 	$L__BB1_8;
	mul.wide.u32 	%rd15, %r125, 4;
	add.s64 	%rd16, %rd1, %rd15;
	ld.global.nc.f32 	%f18, [%rd16];
	setp.lt.f32 	%p87, %f18, %f1;
	setp.eq.f32 	%p88, %f18, %f1;
	setp.lt.s32 	%p89, %r125, %r1;
	and.pred  	%p90, %p89, %p88;
	or.pred  	%p91, %p87, %p90;
	selp.u32 	%r85, 1, 0, %p91;
	add.s32 	%r86, %r133, %r85;
	add.s32 	%r87, %r125, 1;
	ld.global.nc.f32 	%f19, [%rd16+4];
	setp.lt.f32 	%p92, %f19, %f1;
	setp.eq.f32 	%p93, %f19, %f1;
	setp.lt.s32 	%p94, %r87, %r1;
	and.pred  	%p95, %p94, %p93;
	or.pred  	%p96, %p92, %p95;
	selp.u32 	%r88, 1, 0, %p96;
	add.s32 	%r89, %r86, %r88;
	add.s32 	%r90, %r125, 2;
	ld.global.nc.f32 	%f20, [%rd16+8];
	setp.lt.f32 	%p97, %f20, %f1;
	setp.eq.f32 	%p98, %f20, %f1;
	setp.lt.s32 	%p99, %r90, %r1;
	and.pred  	%p100, %p99, %p98;
	or.pred  	%p101, %p97, %p100;
	selp.u32 	%r91, 1, 0, %p101;
	add.s32 	%r92, %r89, %r91;
	add.s32 	%r93, %r125, 3;
	ld.global.nc.f32 	%f21, [%rd16+12];
	setp.lt.f32 	%p102, %f21, %f1;
	setp.eq.f32 	%p103, %f21, %f1;
	setp.lt.s32 	%p104, %r93, %r1;
	and.pred  	%p105, %p104, %p103;
	or.pred  	%p106, %p102, %p105;
	selp.u32 	%r94, 1, 0, %p106;
	add.s32 	%r95, %r92, %r94;
	add.s32 	%r96, %r125, 4;
	ld.global.nc.f32 	%f22, [%rd16+16];
	setp.lt.f32 	%p107, %f22, %f1;
	setp.eq.f32 	%p108, %f22, %f1;
	setp.lt.s32 	%p109, %r96, %r1;
	and.pred  	%p110, %p109, %p108;
	or.pred  	%p111, %p107, %p110;
	selp.u32 	%r97, 1, 0, %p111;
	add.s32 	%r98, %r95, %r97;
	add.s32 	%r99, %r125, 5;
	ld.global.nc.f32 	%f23, [%rd16+20];
	setp.lt.f32 	%p112, %f23, %f1;
	setp.eq.f32 	%p113, %f23, %f1;
	setp.lt.s32 	%p114, %r99, %r1;
	and.pred  	%p115, %p114, %p113;
	or.pred  	%p116, %p112, %p115;
	selp.u32 	%r100, 1, 0, %p116;
	add.s32 	%r101, %r98, %r100;
	add.s32 	%r102, %r125, 6;
	ld.global.nc.f32 	%f24, [%rd16+24];
	setp.lt.f32 	%p117, %f24, %f1;
	setp.eq.f32 	%p118, %f24, %f1;
	setp.lt.s32 	%p119, %r102, %r1;
	and.pred  	%p120, %p119, %p118;
	or.pred  	%p121, %p117, %p120;
	selp.u32 	%r103, 1, 0, %p121;
	add.s32 	%r104, %r101, %r103;
	add.s32 	%r105, %r125, 7;
	ld.global.nc.f32 	%f25, [%rd16+28];
	setp.lt.f32 	%p122, %f25, %f1;
	setp.eq.f32 	%p123, %f25, %f1;
	setp.lt.s32 	%p124, %r105, %r1;
	and.pred  	%p125, %p124, %p123;
	or.pred  	%p126, %p122, %p125;
	selp.u32 	%r106, 1, 0, %p126;
	add.s32 	%r133, %r104, %r106;
	add.s32 	%r125, %r125, 8;
$L__BB1_8:
	setp.eq.s32 	%p127, %r11, 0;
	@%p127 bra 	$L__BB1_14;
	and.b32  	%r17, %r31, 3;
	setp.lt.u32 	%p128, %r11, 4;
	@%p128 bra 	$L__BB1_11;
	mul.wide.u32 	%rd17, %r125, 4;
	add.s64 	%rd18, %rd1, %rd17;
	ld.global.nc.f32 	%f26, [%rd18];
	setp.lt.f32 	%p129, %f26, %f1;
	setp.eq.f32 	%p130, %f26, %f1;
	setp.lt.s32 	%p131, %r125, %r1;
	and.pred  	%p132, %p131, %p130;
	or.pred  	%p133, %p129, %p132;
	selp.u32 	%r108, 1, 0, %p133;
	add.s32 	%r109, %r133, %r108;
	add.s32 	%r110, %r125, 1;
	ld.global.nc.f32 	%f27, [%rd18+4];
	setp.lt.f32 	%p134, %f27, %f1;
	setp.eq.f32 	%p135, %f27, %f1;
	setp.lt.s32 	%p136, %r110, %r1;
	and.pred  	%p137, %p136, %p135;
	or.pred  	%p138, %p134, %p137;
	selp.u32 	%r111, 1, 0, %p138;
	add.s32 	%r112, %r109, %r111;
	add.s32 	%r113, %r125, 2;
	ld.global.nc.f32 	%f28, [%rd18+8];
	setp.lt.f32 	%p139, %f28, %f1;
	setp.eq.f32 	%p140, %f28, %f1;
	setp.lt.s32 	%p141, %r113, %r1;
	and.pred  	%p142, %p141, %p140;
	or.pred  	%p143, %p139, %p142;
	selp.u32 	%r114, 1, 0, %p143;
	add.s32 	%r115, %r112, %r114;
	add.s32 	%r116, %r125, 3;
	ld.global.nc.f32 	%f29, [%rd18+12];
	setp.lt.f32 	%p144, %f29, %f1;
	setp.eq.f32 	%p145, %f29, %f1;
	setp.lt.s32 	%p146, %r116, %r1;
	and.pred  	%p147, %p146, %p145;
	or.pred  	%p148, %p144, %p147;
	selp.u32 	%r117, 1, 0, %p148;
	add.s32 	%r133, %r115, %r117;
	add.s32 	%r125, %r125, 4;
$L__BB1_11:
	setp.eq.s32 	%p149, %r17, 0;
	@%p149 bra 	$L__BB1_14;
	mul.wide.u32 	%rd19, %r125, 4;
	add.s64 	%rd24, %rd1, %rd19;
	neg.s32 	%r130, %r17;
$L__BB1_13:
	.pragma "nounroll";
	ld.global.nc.f32 	%f30, [%rd24];
	setp.lt.f32 	%p150, %f30, %f1;
	setp.eq.f32 	%p151, %f30, %f1;
	setp.lt.s32 	%p152, %r125, %r1;
	and.pred  	%p153, %p152, %p151;
	or.pred  	%p154, %p150, %p153;
	selp.u32 	%r118, 1, 0, %p154;
	add.s32 	%r133, %r133, %r118;
	add.s32 	%r125, %r125, 1;
	add.s64 	%rd24, %rd24, 4;
	add.s32 	%r130, %r130, 1;
	setp.ne.s32 	%p155, %r130, 0;
	@%p155 bra 	$L__BB1_13;
$L__BB1_14:
	cvt.u64.u32 	%rd25, %r133;
$L__BB1_15:
	cvta.to.global.u64 	%rd20, %rd10;
	shl.b64 	%rd21, %rd25, 2;
	add.s64 	%rd22, %rd20, %rd21;
	st.global.f32 	[%rd22], %f1;
$L__BB1_16:
	ret;

}


// ===== COMPILED SASS (sm_100) =====

	.target	sm_100

	.elftype	@"ET_EXEC"


//--------------------- .note.nv.tkinfo           --------------------------
	.section	.note.nv.tkinfo,"",@"SHT_NOTE"
	.sectionflags	@"SHF_NOTE_NV_TKINFO"
	.tkinfo
        /*0018*/ 	.word	0x00000002
        /*0030*/ 	.string	""
        /*0030*/ 	.string	"ptxas"
        /*0030*/ 	.string	"Cuda compilation tools, release 13.0, V13.0.88"
        /*0030*/ 	.string	"Build cuda_13.0.r13.0/compiler.36424714_0"
        /*0030*/ 	.string	"-arch sm_100 -m 64 "



//--------------------- .note.nv.cuinfo           --------------------------
	.section	.note.nv.cuinfo,"",@"SHT_NOTE"
	.sectionflags	@"SHF_NOTE_NV_CUINFO"
        /*0018*/ 	.short	0x0002
        /*001a*/ 	.short	0x0064
        /*001c*/ 	.short	0x0082
	.zero		2


//--------------------- .nv.info                  --------------------------
	.section	.nv.info,"",@"SHT_CUDA_INFO"
	.align	4


	//----- nvinfo : EIATTR_REGCOUNT
	.align		4
        /*0000*/ 	.byte	0x04, 0x2f
        /*0002*/ 	.short	(.L_1 - .L_0)
	.align		4
.L_0:
        /*0004*/ 	.word	index@(_Z13psorti_kernelPKiPii)
        /*0008*/ 	.word	0x00000020


	//----- nvinfo : EIATTR_FRAME_SIZE
	.align		4
.L_1:
        /*000c*/ 	.byte	0x04, 0x11
        /*000e*/ 	.short	(.L_3 - .L_2)
	.align		4
.L_2:
        /*0010*/ 	.word	index@(_Z13psorti_kernelPKiPii)
        /*0014*/ 	.word	0x00000000


	//----- nvinfo : EIATTR_REGCOUNT
	.align		4
.L_3:
        /*0018*/ 	.byte	0x04, 0x2f
        /*001a*/ 	.short	(.L_5 - .L_4)
	.align		4
.L_4:
        /*001c*/ 	.word	index@(_Z13psortf_kernelPKfPfi)
        /*0020*/ 	.word	0x00000020


	//----- nvinfo : EIATTR_FRAME_SIZE
	.align		4
.L_5:
        /*0024*/ 	.byte	0x04, 0x11
        /*0026*/ 	.short	(.L_7 - .L_6)
	.align		4
.L_6:
        /*0028*/ 	.word	index@(_Z13psortf_kernelPKfPfi)
        /*002c*/ 	.word	0x00000000


	//----- nvinfo : EIATTR_MIN_STACK_SIZE
	.align		4
.L_7:
        /*0030*/ 	.byte	0x04, 0x12
        /*0032*/ 	.short	(.L_9 - .L_8)
	.align		4
.L_8:
        /*0034*/ 	.word	index@(_Z13psortf_kernelPKfPfi)
        /*0038*/ 	.word	0x00000000


	//----- nvinfo : EIATTR_MIN_STACK_SIZE
	.align		4
.L_9:
        /*003c*/ 	.byte	0x04, 0x12
        /*003e*/ 	.short	(.L_11 - .L_10)
	.align		4
.L_10:
        /*0040*/ 	.word	index@(_Z13psorti_kernelPKiPii)
        /*0044*/ 	.word	0x00000000
.L_11:


//--------------------- .nv.compat                --------------------------
	.section	.nv.compat,"",@"SHT_CUDA_COMPAT_INFO"
	.align	4
        /*0000*/ 	.byte	0x02, 0x09, 0x00, 0x00, 0x02, 0x02, 0x01, 0x00, 0x02, 0x05, 0x05, 0x00, 0x03, 0x07, 0x01, 0x01
        /*0010*/ 	.byte	0x02, 0x03, 0x00, 0x00, 0x02, 0x06, 0x01, 0x00, 0x04, 0x0b, 0x08, 0x00, 0x09, 0x00, 0x00, 0x00
        /*0020*/ 	.byte	0x00, 0x00, 0x00, 0x00


//--------------------- .nv.info._Z13psortf_kernelPKfPfi --------------------------
	.section	.nv.info._Z13psortf_kernelPKfPfi,"",@"SHT_CUDA_INFO"
	.sectionflags	@""
	.align	4


	//----- nvinfo : EIATTR_CUDA_API_VERSION
	.align		4
        /*0000*/ 	.byte	0x04, 0x37
        /*0002*/ 	.short	(.L_13 - .L_12)
.L_12:
        /*0004*/ 	.word	0x00000082


	//----- nvinfo : EIATTR_KPARAM_INFO
	.align		4
.L_13:
        /*0008*/ 	.byte	0x04, 0x17
        /*000a*/ 	.short	(.L_15 - .L_14)
.L_14:
        /*000c*/ 	.word	0x00000000
        /*0010*/ 	.short	0x0002
        /*0012*/ 	.short	0x0010
        /*0014*/ 	.byte	0x00, 0xf0, 0x11, 0x00


	//----- nvinfo : EIATTR_KPARAM_INFO
	.align		4
.L_15:
        /*0018*/ 	.byte	0x04, 0x17
        /*001a*/ 	.short	(.L_17 - .L_16)
.L_16:
        /*001c*/ 	.word	0x00000000
        /*0020*/ 	.short	0x0001
        /*0022*/ 	.short	0x0008
        /*0024*/ 	.byte	0x00, 0xf5, 0x21, 0x00


	//----- nvinfo : EIATTR_KPARAM_INFO
	.align		4
.L_17:
        /*0028*/ 	.byte	0x04, 0x17
        /*002a*/ 	.short	(.L_19 - .L_18)
.L_18:
        /*002c*/ 	.word	0x00000000
        /*0030*/ 	.short	0x0000
        /*0032*/ 	.short	0x0000
        /*0034*/ 	.byte	0x00, 0xf5, 0x21, 0x00


	//----- nvinfo : EIATTR_SPARSE_MMA_MASK
	.align		4
.L_19:
        /*0038*/ 	.byte	0x03, 0x50
        /*003a*/ 	.short	0x0000


	//----- nvinfo : EIATTR_MAXREG_COUNT
	.align		4
        /*003c*/ 	.byte	0x03, 0x1b
        /*003e*/ 	.short	0x00ff


	//----- nvinfo : EIATTR_MERCURY_ISA_VERSION
	.align		4
        /*0040*/ 	.byte	0x03, 0x5f
        /*0042*/ 	.short	0x0101


	//----- nvinfo : EIATTR_VRC_CTA_INIT_COUNT
	.align		4
        /*0044*/ 	.byte	0x02, 0x4a
	.zero		1
	.zero		1


	//----- nvinfo : EIATTR_EXIT_INSTR_OFFSETS
	.align		4
        /*0048*/ 	.byte	0x04, 0x1c
        /*004a*/ 	.short	(.L_21 - .L_20)


	//   ....[0]....
.L_20:
        /*004c*/ 	.word	0x00000070


	//   ....[1]....
        /*0050*/ 	.word	0x00001090


	//----- nvinfo : EIATTR_CBANK_PARAM_SIZE
	.align		4
.L_21:
        /*0054*/ 	.byte	0x03, 0x19
        /*0056*/ 	.short	0x0014


	//----- nvinfo : EIATTR_PARAM_CBANK
	.align		4
        /*0058*/ 	.byte	0x04, 0x0a
        /*005a*/ 	.short	(.L_23 - .L_22)
	.align		4
.L_22:
        /*005c*/ 	.word	index@(.nv.constant0._Z13psortf_kernelPKfPfi)
        /*0060*/ 	.short	0x0380
        /*0062*/ 	.short	0x0014


	//----- nvinfo : EIATTR_SW_WAR
	.align		4
.L_23:
        /*0064*/ 	.byte	0x04, 0x36
        /*0066*/ 	.short	(.L_25 - .L_24)
.L_24:
        /*0068*/ 	.word	0x00000008
.L_25:


//--------------------- .nv.info._Z13psorti_kernelPKiPii --------------------------
	.section	.nv.info._Z13psorti_kernelPKiPii,"",@"SHT_CUDA_INFO"
	.sectionflags	@""
	.align	4


	//----- nvinfo : EIATTR_CUDA_API_VERSION
	.align		4
        /*0000*/ 	.byte	0x04, 0x37
        /*0002*/ 	.short	(.L_27 - .L_26)
.L_26:
        /*0004*/ 	.word	0x00000082


	//----- nvinfo : EIATTR_KPARAM_INFO
	.align		4
.L_27:
        /*0008*/ 	.byte	0x04, 0x17
        /*000a*/ 	.short	(.L_29 - .L_28)
.L_28:
        /*000c*/ 	.word	0x00000000
        /*0010*/ 	.short	0x0002
        /*0012*/ 	.short	0x0010
        /*0014*/ 	.byte	0x00, 0xf0, 0x11, 0x00


	//----- nvinfo : EIATTR_KPARAM_INFO
	.align		4
.L_29:
        /*0018*/ 	.byte	0x04, 0x17
        /*001a*/ 	.short	(.L_31 - .L_30)
.L_30:
        /*001c*/ 	.word	0x00000000
        /*0020*/ 	.short	0x0001
        /*0022*/ 	.short	0x0008
        /*0024*/ 	.byte	0x00, 0xf5, 0x21, 0x00


	//----- nvinfo : EIATTR_KPARAM_INFO
	.align		4
.L_31:
        /*0028*/ 	.byte	0x04, 0x17
        /*002a*/ 	.short	(.L_33 - .L_32)
.L_32:
        /*002c*/ 	.word	0x00000000
        /*0030*/ 	.short	0x0000
        /*0032*/ 	.short	0x0000
        /*0034*/ 	.byte	0x00, 0xf5, 0x21, 0x00


	//----- nvinfo : EIATTR_SPARSE_MMA_MASK
	.align		4
.L_33:
        /*0038*/ 	.byte	0x03, 0x50
        /*003a*/ 	.short	0x0000


	//----- nvinfo : EIATTR_MAXREG_COUNT
	.align		4
        /*003c*/ 	.byte	0x03, 0x1b
        /*003e*/ 	.short	0x00ff


	//----- nvinfo : EIATTR_MERCURY_ISA_VERSION
	.align		4
        /*0040*/ 	.byte	0x03, 0x5f
        /*0042*/ 	.short	0x0101


	//----- nvinfo : EIATTR_VRC_CTA_INIT_COUNT
	.align		4
        /*0044*/ 	.byte	0x02, 0x4a
	.zero		1
	.zero		1


	//----- nvinfo : EIATTR_EXIT_INSTR_OFFSETS
	.align		4
        /*0048*/ 	.byte	0x04, 0x1c
        /*004a*/ 	.short	(.L_35 - .L_34)


	//   ....[0]....
.L_34:
        /*004c*/ 	.word	0x00000070


	//   ....[1]....
        /*0050*/ 	.word	0x00001090


	//----- nvinfo : EIATTR_CBANK_PARAM_SIZE
	.align		4
.L_35:
        /*0054*/ 	.byte	0x03, 0x19
        /*0056*/ 	.short	0x0014


	//----- nvinfo : EIATTR_PARAM_CBANK
	.align		4
        /*0058*/ 	.byte	0x04, 0x0a
        /*005a*/ 	.short	(.L_37 - .L_36)
	.align		4
.L_36:
        /*005c*/ 	.word	index@(.nv.constant0._Z13psorti_kernelPKiPii)
        /*0060*/ 	.short	0x0380
        /*0062*/ 	.short	0x0014


	//----- nvinfo : EIATTR_SW_WAR
	.align		4
.L_37:
        /*0064*/ 	.byte	0x04, 0x36
        /*0066*/ 	.short	(.L_39 - .L_38)
.L_38:
        /*0068*/ 	.word	0x00000008
.L_39:


//--------------------- .nv.callgraph             --------------------------
	.section	.nv.callgraph,"",@"SHT_CUDA_CALLGRAPH"
	.align	4
	.sectionentsize	8
	.align		4
        /*0000*/ 	.word	0x00000000
	.align		4
        /*0004*/ 	.word	0xffffffff
	.align		4
        /*0008*/ 	.word	0x00000000
	.align		4
        /*000c*/ 	.word	0xfffffffe
	.align		4
        /*0010*/ 	.word	0x00000000
	.align		4
        /*0014*/ 	.word	0xfffffffd
	.align		4
        /*0018*/ 	.word	0x00000000
	.align		4
        /*001c*/ 	.word	0xfffffffc


//--------------------- .text._Z13psortf_kernelPKfPfi --------------------------
	.section	.text._Z13psortf_kernelPKfPfi,"ax",@progbits
	.align	128
        .global         _Z13psortf_kernelPKfPfi
        .type           _Z13psortf_kernelPKfPfi,@function
        .size           _Z13psortf_kernelPKfPfi,(.L_x_16 - _Z13psortf_kernelPKfPfi)
        .other          _Z13psortf_kernelPKfPfi,@"STO_CUDA_ENTRY STV_DEFAULT"
_Z13psortf_kernelPKfPfi:
.text._Z13psortf_kernelPKfPfi:
[----:B------:R-:W-:Y:S01]  /*0000*/  LDC R1, c[0x0][0x37c] ;  /* 0x0000df00ff017b82 */ /* 0x000fe20000000800 */
[----:B------:R-:W0:Y:S07]  /*0010*/  S2R R0, SR_TID.X ;  /* 0x0000000000007919 */ /* 0x000e2e0000002100 */
[----:B------:R-:W0:Y:S01]  /*0020*/  S2UR UR4, SR_CTAID.X ;  /* 0x00000000000479c3 */ /* 0x000e220000002500 */
[----:B------:R-:W1:Y:S07]  /*0030*/  LDCU UR10, c[0x0][0x390] ;  /* 0x00007200ff0a77ac */ /* 0x000e6e0008000800 */
[----:B------:R-:W0:Y:S02]  /*0040*/  LDC R7, c[0x0][0x360] ;  /* 0x0000d800ff077b82 */ /* 0x000e240000000800 */
[----:B0-----:R-:W-:-:S05]  /*0050*/  IMAD R7, R7, UR4, R0 ;  /* 0x0000000407077c24 */ /* 0x001fca000f8e0200 */
[----:B-1----:R-:W-:-:S13]  /*0060*/  ISETP.GE.AND P0, PT, R7, UR10, PT ;  /* 0x0000000a07007c0c */ /* 0x002fda000bf06270 */
[----:B------:R-:W-:Y:S05]  /*0070*/  @P0 EXIT ;  /* 0x000000000000094d */ /* 0x000fea0003800000 */
[----:B------:R-:W0:Y:S01]  /*0080*/  LDC.64 R2, c[0x0][0x380] ;  /* 0x0000e000ff027b82 */ /* 0x000e220000000a00 */
[----:B------:R-:W1:Y:S01]  /*0090*/  LDCU.64 UR8, c[0x0][0x358] ;  /* 0x00006b00ff0877ac */ /* 0x000e620008000a00 */
[----:B0-----:R-:W-:-:S05]  /*00a0*/  IMAD.WIDE R4, R7, 0x4, R2 ;  /* 0x0000000407047825 */ /* 0x001fca00078e0202 */
[----:B-1----:R0:W5:Y:S01]  /*00b0*/  LDG.E.CONSTANT R0, desc[UR8][R4.64] ;  /* 0x0000000804007981 */ /* 0x002162000c1e9900 */
[----:B------:R-:W-:Y:S01]  /*00c0*/  UISETP.GE.AND UP0, UPT, UR10, 0x1, UPT ;  /* 0x000000010a00788c */ /* 0x000fe2000bf06270 */
[----:B------:R-:W-:-:S08]  /*00d0*/  CS2R R8, SRZ ;  /* 0x0000000000087805 */ /* 0x000fd0000001ff00 */
[----:B0-----:R-:W-:Y:S05]  /*00e0*/  BRA.U !UP0, `(.L_x_0) ;  /* 0x0000000d08d87547 */ /* 0x001fea000b800000 */
[----:B------:R-:W-:Y:S01]  /*00f0*/  UISETP.GE.U32.AND UP1, UPT, UR10, 0x10, UPT ;  /* 0x000000100a00788c */ /* 0x000fe2000bf26070 */
[----:B------:R-:W-:Y:S01]  /*0100*/  IMAD.MOV.U32 R6, RZ, RZ, RZ ;  /* 0x000000ffff067224 */ /* 0x000fe200078e00ff */
[----:B------:R-:W-:Y:S01]  /*0110*/  ULOP3.LUT UR6, UR10, 0xf, URZ, 0xc0, !UPT ;  /* 0x0000000f0a067892 */ /* 0x000fe2000f8ec0ff */
[----:B------:R-:W-:-:S03]  /*0120*/  IMAD.MOV.U32 R8, RZ, RZ, RZ ;  /* 0x000000ffff087224 */ /* 0x000fc600078e00ff */
[----:B------:R-:W-:-:S03]  /*0130*/  UISETP.NE.AND UP0, UPT, UR6, URZ, UPT ;  /* 0x000000ff0600728c */ /* 0x000fc6000bf05270 */
[----:B------:R-:W-:Y:S08]  /*0140*/  BRA.U !UP1, `(.L_x_1) ;  /* 0x0000000509f47547 */ /* 0x000ff0000b800000 */
[----:B------:R-:W0:Y:S01]  /*0150*/  LDCU.64 UR4, c[0x0][0x380] ;  /* 0x00007000ff0477ac */ /* 0x000e220008000a00 */
[----:B------:R-:W-:Y:S01]  /*0160*/  IMAD.MOV.U32 R8, RZ, RZ, RZ ;  /* 0x000000ffff087224 */ /* 0x000fe200078e00ff */
[----:B------:R-:W-:-:S06]  /*0170*/  ULOP3.LUT UR7, UR10, 0x7ffffff0, URZ, 0xc0, !UPT ;  /* 0x7ffffff00a077892 */ /* 0x000fcc000f8ec0ff */
[----:B------:R-:W-:Y:S01]  /*0180*/  IMAD.U32 R6, RZ, RZ, UR7 ;  /* 0x00000007ff067e24 */ /* 0x000fe2000f8e00ff */
[----:B0-----:R-:W-:-:S04]  /*0190*/  UIADD3 UR4, UP1, UPT, UR4, 0x20, URZ ;  /* 0x0000002004047890 */ /* 0x001fc8000ff3e0ff */
[----:B------:R-:W-:Y:S02]  /*01a0*/  UIADD3.X UR5, UPT, UPT, URZ, UR5, URZ, UP1, !UPT ;  /* 0x00000005ff057290 */ /* 0x000fe40008ffe4ff */
[----:B------:R-:W-:Y:S01]  /*01b0*/  IMAD.U32 R4, RZ, RZ, UR4 ;  /* 0x00000004ff047e24 */ /* 0x000fe2000f8e00ff */
[----:B------:R-:W-:-:S03]  /*01c0*/  UMOV UR4, URZ ;  /* 0x000000ff00047c82 */ /* 0x000fc60008000000 */
[----:B------:R-:W-:-:S07]  /*01d0*/  IMAD.U32 R5, RZ, RZ, UR5 ;  /* 0x00000005ff057e24 */ /* 0x000fce000f8e00ff */
.L_x_2:
[----:B------:R-:W2:Y:S04]  /*01e0*/  LDG.E.CONSTANT R27, desc[UR8][R4.64+-0x20] ;  /* 0xffffe008041b7981 */ /* 0x000ea8000c1e9900 */
[----:B------:R-:W3:Y:S04]  /*01f0*/  LDG.E.CONSTANT R29, desc[UR8][R4.64+-0x1c] ;  /* 0xffffe408041d7981 */ /* 0x000ee8000c1e9900 */
[----:B------:R-:W4:Y:S04]  /*0200*/  LDG.E.CONSTANT R12, desc[UR8][R4.64+-0x18] ;  /* 0xffffe808040c7981 */ /* 0x000f28000c1e9900 */
        /* <DEDUP_REMOVED lines=12> */
[----:B------:R-:W4:Y:S01]  /*02d0*/  LDG.E.CONSTANT R9, desc[UR8][R4.64+0x1c] ;  /* 0x00001c0804097981 */ /* 0x000f22000c1e9900 */
[----:B------:R-:W-:Y:S01]  /*02e0*/  UIADD3 UR5, UPT, UPT, UR4, 0x1, URZ ;  /* 0x0000000104057890 */ /* 0x000fe2000fffe0ff */
[----:B------:R-:W-:Y:S01]  /*02f0*/  VIADD R10, R8, 0x1 ;  /* 0x00000001080a7836 */ /* 0x000fe20000000000 */
[----:B--2--5:R-:W-:-:S04]  /*0300*/  FSETP.NEU.AND P0, PT, R27, R0, PT ;  /* 0x000000001b00720b */ /* 0x024fc80003f0d000 */
[----:B------:R-:W-:Y:S02]  /*0310*/  ISETP.GT.AND P0, PT, R7, UR4, !P0 ;  /* 0x0000000407007c0c */ /* 0x000fe4000c704270 */
[-C--:B---3--:R-:W-:Y:S02]  /*0320*/  FSETP.NEU.AND P1, PT, R29, R0.reuse, PT ;  /* 0x000000001d00720b */ /* 0x088fe40003f2d000 */
[-C--:B------:R-:W-:Y:S02]  /*0330*/  FSETP.LT.OR P0, PT, R27, R0.reuse, P0 ;  /* 0x000000001b00720b */ /* 0x080fe40000701400 */
[----:B------:R-:W-:Y:S01]  /*0340*/  ISETP.GT.AND P1, PT, R7, UR5, !P1 ;  /* 0x0000000507007c0c */ /* 0x000fe2000cf24270 */
[----:B------:R-:W-:Y:S01]  /*0350*/  UIADD3 UR5, UPT, UPT, UR4, 0x2, URZ ;  /* 0x0000000204057890 */ /* 0x000fe2000fffe0ff */
[-C--:B----4-:R-:W-:Y:S02]  /*0360*/  FSETP.NEU.AND P2, PT, R12, R0.reuse, PT ;  /* 0x000000000c00720b */ /* 0x090fe40003f4d000 */
[----:B------:R-:W-:-:S07]  /*0370*/  FSETP.LT.OR P1, PT, R29, R0, P1 ;  /* 0x000000001d00720b */ /* 0x000fce0000f21400 */
[----:B------:R-:W-:Y:S01]  /*0380*/  @!P0 IMAD.MOV R10, RZ, RZ, R8 ;  /* 0x000000ffff0a8224 */ /* 0x000fe200078e0208 */
[C---:B------:R-:W-:Y:S01]  /*0390*/  ISETP.GT.AND P0, PT, R7.reuse, UR5, !P2 ;  /* 0x0000000507007c0c */ /* 0x040fe2000d704270 */
[----:B------:R-:W-:Y:S01]  /*03a0*/  UIADD3 UR5, UPT, UPT, UR4, 0x3, URZ ;  /* 0x0000000304057890 */ /* 0x000fe2000fffe0ff */
[-C--:B------:R-:W-:Y:S01]  /*03b0*/  FSETP.NEU.AND P2, PT, R14, R0.reuse, PT ;  /* 0x000000000e00720b */ /* 0x080fe20003f4d000 */
[----:B------:R-:W-:Y:S01]  /*03c0*/  VIADD R8, R10, 0x1 ;  /* 0x000000010a087836 */ /* 0x000fe20000000000 */
[----:B------:R-:W-:Y:S01]  /*03d0*/  FSETP.LT.OR P0, PT, R12, R0, P0 ;  /* 0x000000000c00720b */ /* 0x000fe20000701400 */
[----:B------:R-:W-:Y:S02]  /*03e0*/  @!P1 IMAD.MOV R8, RZ, RZ, R10 ;  /* 0x000000ffff089224 */ /* 0x000fe400078e020a */
[----:B------:R-:W-:Y:S01]  /*03f0*/  ISETP.GT.AND P2, PT, R7, UR5, !P2 ;  /* 0x0000000507007c0c */ /* 0x000fe2000d744270 */
[----:B------:R-:W-:Y:S01]  /*0400*/  UIADD3 UR5, UPT, UPT, UR4, 0x4, URZ ;  /* 0x0000000404057890 */ /* 0x000fe2000fffe0ff */
[----:B------:R-:W-:-:S02]  /*0410*/  VIADD R10, R8, 0x1 ;  /* 0x00000001080a7836 */ /* 0x000fc40000000000 */
[-C--:B------:R-:W-:Y:S02]  /*0420*/  FSETP.LT.OR P1, PT, R14, R0.reuse, P2 ;  /* 0x000000000e00720b */ /* 0x080fe40001721400 */
[----:B------:R-:W-:-:S04]  /*0430*/  FSETP.NEU.AND P2, PT, R16, R0, PT ;  /* 0x000000001000720b */ /* 0x000fc80003f4d000 */
[----:B------:R-:W-:Y:S01]  /*0440*/  @!P0 IMAD.MOV R10, RZ, RZ, R8 ;  /* 0x000000ffff0a8224 */ /* 0x000fe200078e0208 */
[C---:B------:R-:W-:Y:S01]  /*0450*/  ISETP.GT.AND P0, PT, R7.reuse, UR5, !P2 ;  /* 0x0000000507007c0c */ /* 0x040fe2000d704270 */
[----:B------:R-:W-:Y:S01]  /*0460*/  UIADD3 UR5, UPT, UPT, UR4, 0x5, URZ ;  /* 0x0000000504057890 */ /* 0x000fe2000fffe0ff */
[-C--:B------:R-:W-:Y:S01]  /*0470*/  FSETP.NEU.AND P2, PT, R18, R0.reuse, PT ;  /* 0x000000001200720b */ /* 0x080fe20003f4d000 */
[----:B------:R-:W-:Y:S01]  /*0480*/  VIADD R8, R10, 0x1 ;  /* 0x000000010a087836 */ /* 0x000fe20000000000 */
[-C--:B------:R-:W-:Y:S02]  /*0490*/  FSETP.LT.OR P0, PT, R16, R0.reuse, P0 ;  /* 0x000000001000720b */ /* 0x080fe40000701400 */
[----:B------:R-:W-:Y:S01]  /*04a0*/  @!P1 IMAD.MOV R8, RZ, RZ, R10 ;  /* 0x000000ffff089224 */ /* 0x000fe200078e020a */
[----:B------:R-:W-:Y:S01]  /*04b0*/  ISETP.GT.AND P2, PT, R7, UR5, !P2 ;  /* 0x0000000507007c0c */ /* 0x000fe2000d744270 */
[----:B------:R-:W-:Y:S02]  /*04c0*/  UIADD3 UR5, UPT, UPT, UR4, 0x6, URZ ;  /* 0x0000000604057890 */ /* 0x000fe4000fffe0ff */
[----:B------:R-:W-:Y:S01]  /*04d0*/  VIADD R10, R8, 0x1 ;  /* 0x00000001080a7836 */ /* 0x000fe20000000000 */
[----:B------:R-:W-:-:S02]  /*04e0*/  FSETP.LT.OR P1, PT, R18, R0, P2 ;  /* 0x000000001200720b */ /* 0x000fc40001721400 */
[----:B------:R-:W-:-:S04]  /*04f0*/  FSETP.NEU.AND P2, PT, R20, R0, PT ;  /* 0x000000001400720b */ /* 0x000fc80003f4d000 */
[----:B------:R-:W-:Y:S01]  /*0500*/  @!P0 IMAD.MOV R10, RZ, RZ, R8 ;  /* 0x000000ffff0a8224 */ /* 0x000fe200078e0208 */
[----:B------:R-:W-:Y:S01]  /*0510*/  ISETP.GT.AND P0, PT, R7, UR5, !P2 ;  /* 0x0000000507007c0c */ /* 0x000fe2000d704270 */
        /* <DEDUP_REMOVED lines=51> */
[----:B------:R-:W-:Y:S01]  /*0850*/  FSETP.LT.OR P0, PT, R11, R0, P0 ;  /* 0x000000000b00720b */ /* 0x000fe20000701400 */
[----:B------:R-:W-:Y:S01]  /*0860*/  UIADD3 UR4, UPT, UPT, UR4, 0x10, URZ ;  /* 0x0000001004047890 */ /* 0x000fe2000fffe0ff */
[----:B------:R-:W-:Y:S01]  /*0870*/  @!P1 IMAD.MOV R8, RZ, RZ, R10 ;  /* 0x000000ffff089224 */ /* 0x000fe200078e020a */
[----:B------:R-:W-:-:S04]  /*0880*/  ISETP.GT.AND P2, PT, R7, UR5, !P2 ;  /* 0x0000000507007c0c */ /* 0x000fc8000d744270 */
[----:B------:R-:W-:Y:S01]  /*0890*/  FSETP.LT.OR P1, PT, R9, R0, P2 ;  /* 0x000000000900720b */ /* 0x000fe20001721400 */
[----:B------:R-:W-:Y:S01]  /*08a0*/  VIADD R9, R8, 0x1 ;  /* 0x0000000108097836 */ /* 0x000fe20000000000 */
[----:B------:R-:W-:-:S04]  /*08b0*/  IADD3 R4, P2, PT, R4, 0x40, RZ ;  /* 0x0000004004047810 */ /* 0x000fc80007f5e0ff */
[----:B------:R-:W-:Y:S01]  /*08c0*/  @!P0 IMAD.MOV R9, RZ, RZ, R8 ;  /* 0x000000ffff098224 */ /* 0x000fe200078e0208 */
[----:B------:R-:W-:Y:S01]  /*08d0*/  ISETP.NE.AND P0, PT, R6, UR4, PT ;  /* 0x0000000406007c0c */ /* 0x000fe2000bf05270 */
[----:B------:R-:W-:Y:S02]  /*08e0*/  IMAD.X R5, RZ, RZ, R5, P2 ;  /* 0x000000ffff057224 */ /* 0x000fe400010e0605 */
[----:B------:R-:W-:-:S03]  /*08f0*/  VIADD R8, R9, 0x1 ;  /* 0x0000000109087836 */ /* 0x000fc60000000000 */
[----:B------:R-:W-:-:S07]  /*0900*/  @!P1 IMAD.MOV R8, RZ, RZ, R9 ;  /* 0x000000ffff089224 */ /* 0x000fce00078e0209 */
[----:B------:R-:W-:Y:S05]  /*0910*/  @P0 BRA `(.L_x_2) ;  /* 0xfffffff800300947 */ /* 0x000fea000383ffff */
.L_x_1:
[----:B------:R-:W-:Y:S05]  /*0920*/  BRA.U !UP0, `(.L_x_3) ;  /* 0x0000000508c47547 */ /* 0x000fea000b800000 */
[----:B------:R-:W-:Y:S02]  /*0930*/  UISETP.GE.U32.AND UP0, UPT, UR6, 0x8, UPT ;  /* 0x000000080600788c */ /* 0x000fe4000bf06070 */
[----:B------:R-:W-:-:S04]  /*0940*/  ULOP3.LUT UR5, UR10, 0x7, URZ, 0xc0, !UPT ;  /* 0x000000070a057892 */ /* 0x000fc8000f8ec0ff */
[----:B------:R-:W-:-:S03]  /*0950*/  UISETP.NE.AND UP1, UPT, UR5, URZ, UPT ;  /* 0x000000ff0500728c */ /* 0x000fc6000bf25270 */
[----:B------:R-:W-:Y:S08]  /*0960*/  BRA.U !UP0, `(.L_x_4) ;  /* 0x0000000108e47547 */ /* 0x000ff0000b800000 */
[----:B------:R-:W-:-:S05]  /*0970*/  IMAD.WIDE.U32 R4, R6, 0x4, R2 ;  /* 0x0000000406047825 */ /* 0x000fca00078e0002 */
[----:B------:R-:W2:Y:S04]  /*0980*/  LDG.E.CONSTANT R9, desc[UR8][R4.64] ;  /* 0x0000000804097981 */ /* 0x000ea8000c1e9900 */
[----:B------:R-:W3:Y:S04]  /*0990*/  LDG.E.CONSTANT R11, desc[UR8][R4.64+0x4] ;  /* 0x00000408040b7981 */ /* 0x000ee8000c1e9900 */
[----:B------:R-:W4:Y:S04]  /*09a0*/  LDG.E.CONSTANT R13, desc[UR8][R4.64+0x8] ;  /* 0x00000808040d7981 */ /* 0x000f28000c1e9900 */
[----:B------:R-:W4:Y:S04]  /*09b0*/  LDG.E.CONSTANT R15, desc[UR8][R4.64+0xc] ;  /* 0x00000c08040f7981 */ /* 0x000f28000c1e9900 */
[----:B------:R-:W4:Y:S04]  /*09c0*/  LDG.E.CONSTANT R17, desc[UR8][R4.64+0x10] ;  /* 0x0000100804117981 */ /* 0x000f28000c1e9900 */
[----:B------:R-:W4:Y:S04]  /*09d0*/  LDG.E.CONSTANT R19, desc[UR8][R4.64+0x14] ;  /* 0x0000140804137981 */ /* 0x000f28000c1e9900 */
[----:B------:R-:W4:Y:S04]  /*09e0*/  LDG.E.CONSTANT R21, desc[UR8][R4.64+0x18] ;  /* 0x0000180804157981 */ /* 0x000f28000c1e9900 */
[----:B------:R0:W4:Y:S01]  /*09f0*/  LDG.E.CONSTANT R23, desc[UR8][R4.64+0x1c] ;  /* 0x00001c0804177981 */ /* 0x000122000c1e9900 */
[----:B------:R-:W-:-:S02]  /*0a00*/  VIADD R10, R6, 0x1 ;  /* 0x00000001060a7836 */ /* 0x000fc40000000000 */
[----:B0-----:R-:W-:Y:S01]  /*0a10*/  VIADD R4, R6, 0x3 ;  /* 0x0000000306047836 */ /* 0x001fe20000000000 */
[----:B--2--5:R-:W-:-:S04]  /*0a20*/  FSETP.NEU.AND P0, PT, R9, R0, PT ;  /* 0x000000000900720b */ /* 0x024fc80003f0d000 */
[-C--:B------:R-:W-:Y:S02]  /*0a30*/  ISETP.LT.AND P0, PT, R6, R7.reuse, !P0 ;  /* 0x000000070600720c */ /* 0x080fe40004701270 */
[-C--:B---3--:R-:W-:Y:S02]  /*0a40*/  FSETP.NEU.AND P1, PT, R11, R0.reuse, PT ;  /* 0x000000000b00720b */ /* 0x088fe40003f2d000 */
[-C--:B------:R-:W-:Y:S01]  /*0a50*/  FSETP.LT.OR P0, PT, R9, R0.reuse, P0 ;  /* 0x000000000900720b */ /* 0x080fe20000701400 */
[----:B------:R-:W-:Y:S01]  /*0a60*/  VIADD R9, R8, 0x1 ;  /* 0x0000000108097836 */ /* 0x000fe20000000000 */
[----:B------:R-:W-:Y:S01]  /*0a70*/  ISETP.LT.AND P1, PT, R10, R7, !P1 ;  /* 0x000000070a00720c */ /* 0x000fe20004f21270 */
[----:B------:R-:W-:Y:S01]  /*0a80*/  VIADD R10, R6, 0x2 ;  /* 0x00000002060a7836 */ /* 0x000fe20000000000 */
[-C--:B----4-:R-:W-:Y:S02]  /*0a90*/  FSETP.NEU.AND P2, PT, R13, R0.reuse, PT ;  /* 0x000000000d00720b */ /* 0x090fe40003f4d000 */
[----:B------:R-:W-:-:S02]  /*0aa0*/  FSETP.LT.OR P1, PT, R11, R0, P1 ;  /* 0x000000000b00720b */ /* 0x000fc40000f21400 */
[----:B------:R-:W-:-:S05]  /*0ab0*/  ISETP.LT.AND P2, PT, R10, R7, !P2 ;  /* 0x000000070a00720c */ /* 0x000fca0005741270 */
[----:B------:R-:W-:Y:S01]  /*0ac0*/  @!P0 IMAD.MOV R9, RZ, RZ, R8 ;  /* 0x000000ffff098224 */ /* 0x000fe200078e0208 */
[-C--:B------:R-:W-:Y:S02]  /*0ad0*/  FSETP.LT.OR P0, PT, R13, R0.reuse, P2 ;  /* 0x000000000d00720b */ /* 0x080fe40001701400 */
[-C--:B------:R-:W-:Y:S01]  /*0ae0*/  FSETP.NEU.AND P2, PT, R15, R0.reuse, PT ;  /* 0x000000000f00720b */ /* 0x080fe20003f4d000 */
[----:B------:R-:W-:Y:S02]  /*0af0*/  VIADD R5, R9, 0x1 ;  /* 0x0000000109057836 */ /* 0x000fe40000000000 */
[----:B------:R-:W-:Y:S01]  /*0b00*/  @!P1 IMAD.MOV R5, RZ, RZ, R9 ;  /* 0x000000ffff059224 */ /* 0x000fe200078e0209 */
[----:B------:R-:W-:Y:S01]  /*0b10*/  ISETP.LT.AND P2, PT, R4, R7, !P2 ;  /* 0x000000070400720c */ /* 0x000fe20005741270 */
[----:B------:R-:W-:Y:S01]  /*0b20*/  VIADD R4, R6, 0x4 ;  /* 0x0000000406047836 */ /* 0x000fe20000000000 */
[-C--:B------:R-:W-:Y:S01]  /*0b30*/  FSETP.NEU.AND P1, PT, R17, R0.reuse, PT ;  /* 0x000000001100720b */ /* 0x080fe20003f2d000 */
[----:B------:R-:W-:Y:S01]  /*0b40*/  VIADD R8, R5, 0x1 ;  /* 0x0000000105087836 */ /* 0x000fe20000000000 */
[----:B------:R-:W-:-:S02]  /*0b50*/  FSETP.LT.OR P2, PT, R15, R0, P2 ;  /* 0x000000000f00720b */ /* 0x000fc40001741400 */
[----:B------:R-:W-:Y:S01]  /*0b60*/  ISETP.LT.AND P1, PT, R4, R7, !P1 ;  /* 0x000000070400720c */ /* 0x000fe20004f21270 */
[----:B------:R-:W-:Y:S02]  /*0b70*/  @!P0 IMAD.MOV R8, RZ, RZ, R5 ;  /* 0x000000ffff088224 */ /* 0x000fe400078e0205 */
[----:B------:R-:W-:Y:S01]  /*0b80*/  VIADD R4, R6, 0x5 ;  /* 0x0000000506047836 */ /* 0x000fe20000000000 */
[-C--:B------:R-:W-:Y:S01]  /*0b90*/  FSETP.LT.OR P0, PT, R17, R0.reuse, P1 ;  /* 0x000000001100720b */ /* 0x080fe20000f01400 */
[----:B------:R-:W-:Y:S01]  /*0ba0*/  VIADD R5, R8, 0x1 ;  /* 0x0000000108057836 */ /* 0x000fe20000000000 */
[----:B------:R-:W-:-:S04]  /*0bb0*/  FSETP.NEU.AND P1, PT, R19, R0, PT ;  /* 0x000000001300720b */ /* 0x000fc80003f2d000 */
[-C--:B------:R-:W-:Y:S01]  /*0bc0*/  ISETP.LT.AND P1, PT, R4, R7.reuse, !P1 ;  /* 0x000000070400720c */ /* 0x080fe20004f21270 */
[----:B------:R-:W-:Y:S01]  /*0bd0*/  @!P2 IMAD.MOV R5, RZ, RZ, R8 ;  /* 0x000000ffff05a224 */ /* 0x000fe200078e0208 */
[-C--:B------:R-:W-:Y:S01]  /*0be0*/  FSETP.NEU.AND P2, PT, R21, R0.reuse, PT ;  /* 0x000000001500720b */ /* 0x080fe20003f4d000 */
[----:B------:R-:W-:Y:S01]  /*0bf0*/  VIADD R4, R6, 0x6 ;  /* 0x0000000606047836 */ /* 0x000fe20000000000 */
[-C--:B------:R-:W-:Y:S01]  /*0c00*/  FSETP.LT.OR P1, PT, R19, R0.reuse, P1 ;  /* 0x000000001300720b */ /* 0x080fe20000f21400 */
[----:B------:R-:W-:Y:S02]  /*0c10*/  VIADD R8, R5, 0x1 ;  /* 0x0000000105087836 */ /* 0x000fe40000000000 */
[----:B------:R-:W-:Y:S01]  /*0c20*/  @!P0 IMAD.MOV R8, RZ, RZ, R5 ;  /* 0x000000ffff088224 */ /* 0x000fe200078e0205 */
[----:B------:R-:W-:Y:S01]  /*0c30*/  ISETP.LT.AND P2, PT, R4, R7, !P2 ;  /* 0x000000070400720c */ /* 0x000fe20005741270 */
[----:B------:R-:W-:Y:S02]  /*0c40*/  VIADD R4, R6, 0x7 ;  /* 0x0000000706047836 */ /* 0x000fe40000000000 */
[----:B------:R-:W-:Y:S01]  /*0c50*/  VIADD R5, R8, 0x1 ;  /* 0x0000000108057836 */ /* 0x000fe20000000000 */
[-C--:B------:R-:W-:Y:S01]  /*0c60*/  FSETP.LT.OR P0, PT, R21, R0.reuse, P2 ;  /* 0x000000001500720b */ /* 0x080fe20001701400 */
[----:B------:R-:W-:Y:S01]  /*0c70*/  VIADD R6, R6, 0x8 ;  /* 0x0000000806067836 */ /* 0x000fe20000000000 */
[----:B------:R-:W-:-:S03]  /*0c80*/  FSETP.NEU.AND P2, PT, R23, R0, PT ;  /* 0x000000001700720b */ /* 0x000fc60003f4d000 */
[----:B------:R-:W-:Y:S01]  /*0c90*/  @!P1 IMAD.MOV R5, RZ, RZ, R8 ;  /* 0x000000ffff059224 */ /* 0x000fe200078e0208 */
[----:B------:R-:W-:-:S03]  /*0ca0*/  ISETP.LT.AND P2, PT, R4, R7, !P2 ;  /* 0x000000070400720c */ /* 0x000fc60005741270 */
[----:B------:R-:W-:Y:S01]  /*0cb0*/  VIADD R4, R5, 0x1 ;  /* 0x0000000105047836 */ /* 0x000fe20000000000 */
[----:B------:R-:W-:-:S03]  /*0cc0*/  FSETP.LT.OR P2, PT, R23, R0, P2 ;  /* 0x000000001700720b */ /* 0x000fc60001741400 */
[----:B------:R-:W-:-:S04]  /*0cd0*/  @!P0 IMAD.MOV R4, RZ, RZ, R5 ;  /* 0x000000ffff048224 */ /* 0x000fc800078e0205 */
[----:B------:R-:W-:-:S06]  /*0ce0*/  VIADD R8, R4, 0x1 ;  /* 0x0000000104087836 */ /* 0x000fcc0000000000 */
[----:B------:R-:W-:-:S07]  /*0cf0*/  @!P2 IMAD.MOV R8, RZ, RZ, R4 ;  /* 0x000000ffff08a224 */ /* 0x000fce00078e0204 */
.L_x_4:
        /* <DEDUP_REMOVED lines=9> */
[----:B------:R0:W4:Y:S01]  /*0d90*/  LDG.E.CONSTANT R15, desc[UR8][R4.64+0xc] ;  /* 0x00000c08040f7981 */ /* 0x000122000c1e9900 */
[----:B------:R-:W-:-:S02]  /*0da0*/  VIADD R10, R6, 0x1 ;  /* 0x00000001060a7836 */ /* 0x000fc40000000000 */
[----:B0-----:R-:W-:Y:S01]  /*0db0*/  VIADD R4, R6, 0x3 ;  /* 0x0000000306047836 */ /* 0x001fe20000000000 */
[----:B--2--5:R-:W-:-:S04]  /*0dc0*/  FSETP.NEU.AND P0, PT, R9, R0, PT ;  /* 0x000000000900720b */ /* 0x024fc80003f0d000 */
[----:B------:R-:W-:-:S04]  /*0dd0*/  ISETP.LT.AND P0, PT, R6, R7, !P0 ;  /* 0x000000070600720c */ /* 0x000fc80004701270 */
[-C--:B------:R-:W-:Y:S01]  /*0de0*/  FSETP.LT.OR P1, PT, R9, R0.reuse, P0 ;  /* 0x000000000900720b */ /* 0x080fe20000721400 */
[----:B------:R-:W-:Y:S01]  /*0df0*/  VIADD R9, R8, 0x1 ;  /* 0x0000000108097836 */ /* 0x000fe20000000000 */
[-C--:B---3--:R-:W-:Y:S02]  /*0e00*/  FSETP.NEU.AND P0, PT, R11, R0.reuse, PT ;  /* 0x000000000b00720b */ /* 0x088fe40003f0d000 */
[-C--:B----4-:R-:W-:Y:S02]  /*0e10*/  FSETP.NEU.AND P2, PT, R13, R0.reuse, PT ;  /* 0x000000000d00720b */ /* 0x090fe40003f4d000 */
[----:B------:R-:W-:Y:S01]  /*0e20*/  ISETP.LT.AND P0, PT, R10, R7, !P0 ;  /* 0x000000070a00720c */ /* 0x000fe20004701270 */
[C---:B------:R-:W-:Y:S02]  /*0e30*/  VIADD R10, R6.reuse, 0x2 ;  /* 0x00000002060a7836 */ /* 0x040fe40000000000 */
[----:B------:R-:W-:Y:S01]  /*0e40*/  VIADD R6, R6, 0x4 ;  /* 0x0000000406067836 */ /* 0x000fe20000000000 */
[----:B------:R-:W-:-:S02]  /*0e50*/  FSETP.LT.OR P0, PT, R11, R0, P0 ;  /* 0x000000000b00720b */ /* 0x000fc40000701400 */
[----:B------:R-:W-:Y:S01]  /*0e60*/  ISETP.LT.AND P2, PT, R10, R7, !P2 ;  /* 0x000000070a00720c */ /* 0x000fe20005741270 */
[----:B------:R-:W-:-:S03]  /*0e70*/  @!P1 IMAD.MOV R9, RZ, RZ, R8 ;  /* 0x000000ffff099224 */ /* 0x000fc600078e0208 */
[-C--:B------:R-:W-:Y:S01]  /*0e80*/  FSETP.LT.OR P1, PT, R13, R0.reuse, P2 ;  /* 0x000000000d00720b */ /* 0x080fe20001721400 */
[----:B------:R-:W-:Y:S01]  /*0e90*/  VIADD R5, R9, 0x1 ;  /* 0x0000000109057836 */ /* 0x000fe20000000000 */
[----:B------:R-:W-:-:S04]  /*0ea0*/  FSETP.NEU.AND P2, PT, R15, R0, PT ;  /* 0x000000000f00720b */ /* 0x000fc80003f4d000 */
[----:B------:R-:W-:Y:S01]  /*0eb0*/  ISETP.LT.AND P2, PT, R4, R7, !P2 ;  /* 0x000000070400720c */ /* 0x000fe20005741270 */
[----:B------:R-:W-:-:S03]  /*0ec0*/  @!P0 IMAD.MOV R5, RZ, RZ, R9 ;  /* 0x000000ffff058224 */ /* 0x000fc600078e0209 */
[----:B------:R-:W-:Y:S01]  /*0ed0*/  FSETP.LT.OR P2, PT, R15, R0, P2 ;  /* 0x000000000f00720b */ /* 0x000fe20001741400 */
[----:B------:R-:W-:Y:S02]  /*0ee0*/  VIADD R4, R5, 0x1 ;  /* 0x0000000105047836 */ /* 0x000fe40000000000 */
[----:B------:R-:W-:-:S04]  /*0ef0*/  @!P1 IMAD.MOV R4, RZ, RZ, R5 ;  /* 0x000000ffff049224 */ /* 0x000fc800078e0205 */
[----:B------:R-:W-:-:S06]  /*0f00*/  VIADD R8, R4, 0x1 ;  /* 0x0000000104087836 */ /* 0x000fcc0000000000 */
[----:B------:R-:W-:-:S07]  /*0f10*/  @!P2 IMAD.MOV R8, RZ, RZ, R4 ;  /* 0x000000ffff08a224 */ /* 0x000fce00078e0204 */
.L_x_5:
[----:B------:R-:W-:Y:S05]  /*0f20*/  BRA.U !UP1, `(.L_x_3) ;  /* 0x0000000109447547 */ /* 0x000fea000b800000 */
[----:B------:R-:W-:Y:S01]  /*0f30*/  IMAD.WIDE.U32 R2, R6, 0x4, R2 ;  /* 0x0000000406027825 */ /* 0x000fe200078e0002 */
[----:B------:R-:W-:-:S03]  /*0f40*/  UIADD3 UR4, UPT, UPT, -UR4, URZ, URZ ;  /* 0x000000ff04047290 */ /* 0x000fc6000fffe1ff */
[----:B------:R-:W-:-:S09]  /*0f50*/  IMAD.MOV.U32 R5, RZ, RZ, R3 ;  /* 0x000000ffff057224 */ /* 0x000fd200078e0003 */
.L_x_6:
[----:B------:R-:W-:-:S06]  /*0f60*/  IMAD.MOV.U32 R3, RZ, RZ, R5 ;  /* 0x000000ffff037224 */ /* 0x000fcc00078e0005 */
[----:B------:R0:W2:Y:S01]  /*0f70*/  LDG.E.CONSTANT R3, desc[UR8][R2.64] ;  /* 0x0000000802037981 */ /* 0x0000a2000c1e9900 */
[----:B------:R-:W-:Y:S01]  /*0f80*/  UIADD3 UR4, UPT, UPT, UR4, 0x1, URZ ;  /* 0x0000000104047890 */ /* 0x000fe2000fffe0ff */
[----:B------:R-:W-:-:S03]  /*0f90*/  VIADD R4, R8, 0x1 ;  /* 0x0000000108047836 */ /* 0x000fc60000000000 */
[----:B------:R-:W-:Y:S01]  /*0fa0*/  UISETP.NE.AND UP0, UPT, UR4, URZ, UPT ;  /* 0x000000ff0400728c */ /* 0x000fe2000bf05270 */
[----:B0-----:R-:W-:-:S05]  /*0fb0*/  IADD3 R2, P1, PT, R2, 0x4, RZ ;  /* 0x0000000402027810 */ /* 0x001fca0007f3e0ff */
[----:B------:R-:W-:Y:S01]  /*0fc0*/  IMAD.X R5, RZ, RZ, R5, P1 ;  /* 0x000000ffff057224 */ /* 0x000fe200008e0605 */
[----:B--2--5:R-:W-:-:S04]  /*0fd0*/  FSETP.NEU.AND P0, PT, R3, R0, PT ;  /* 0x000000000300720b */ /* 0x024fc80003f0d000 */
[C---:B------:R-:W-:Y:S01]  /*0fe0*/  ISETP.LT.AND P0, PT, R6.reuse, R7, !P0 ;  /* 0x000000070600720c */ /* 0x040fe20004701270 */
[----:B------:R-:W-:-:S03]  /*0ff0*/  VIADD R6, R6, 0x1 ;  /* 0x0000000106067836 */ /* 0x000fc60000000000 */
[----:B------:R-:W-:-:S13]  /*1000*/  FSETP.LT.OR P0, PT, R3, R0, P0 ;  /* 0x000000000300720b */ /* 0x000fda0000701400 */
[----:B------:R-:W-:-:S04]  /*1010*/  @!P0 IMAD.MOV R4, RZ, RZ, R8 ;  /* 0x000000ffff048224 */ /* 0x000fc800078e0208 */
[----:B------:R-:W-:Y:S01]  /*1020*/  IMAD.MOV.U32 R8, RZ, RZ, R4 ;  /* 0x000000ffff087224 */ /* 0x000fe200078e0004 */
[----:B------:R-:W-:Y:S06]  /*1030*/  BRA.U UP0, `(.L_x_6) ;  /* 0xfffffffd00c87547 */ /* 0x000fec000b83ffff */
.L_x_3:
[----:B------:R-:W-:-:S07]  /*1040*/  IMAD.MOV.U32 R9, RZ, RZ, RZ ;  /* 0x000000ffff097224 */ /* 0x000fce00078e00ff */
.L_x_0:
[----:B------:R-:W0:Y:S02]  /*1050*/  LDCU.64 UR4, c[0x0][0x388] ;  /* 0x00007100ff0477ac */ /* 0x000e240008000a00 */
[----:B0-----:R-:W-:-:S04]  /*1060*/  LEA R2, P0, R8, UR4, 0x2 ;  /* 0x0000000408027c11 */ /* 0x001fc8000f8010ff */
[----:B------:R-:W-:-:S05]  /*1070*/  LEA.HI.X R3, R8, UR5, R9, 0x2, P0 ;  /* 0x0000000508037c11 */ /* 0x000fca00080f1409 */
[----:B-----5:R-:W-:Y:S01]  /*1080*/  STG.E desc[UR8][R2.64], R0 ;  /* 0x0000000002007986 */ /* 0x020fe2000c101908 */
[----:B------:R-:W-:Y:S05]  /*1090*/  EXIT ;  /* 0x000000000000794d */ /* 0x000fea0003800000 */
.L_x_7:
[----:B------:R-:W-:-:S00]  /*10a0*/  BRA `(.L_x_7) ;  /* 0xfffffffc00fc7947 */ /* 0x000fc0000383ffff */
[----:B------:R-:W-:-:S00]  /*10b0*/  NOP ;  /* 0x0000000000007918 */ /* 0x000fc00000000000 */
        /* <DEDUP_REMOVED lines=12> */
.L_x_16:


//--------------------- .text._Z13psorti_kernelPKiPii --------------------------
	.section	.text._Z13psorti_kernelPKiPii,"ax",@progbits
	.align	128
        .global         _Z13psorti_kernelPKiPii
        .type           _Z13psorti_kernelPKiPii,@function
        .size           _Z13psorti_kernelPKiPii,(.L_x_17 - _Z13psorti_kernelPKiPii)
        .other          _Z13psorti_kernelPKiPii,@"STO_CUDA_ENTRY STV_DEFAULT"
_Z13psorti_kernelPKiPii:
.text._Z13psorti_kernelPKiPii:
        /* <DEDUP_REMOVED lines=30> */
.L_x_10:
        /* <DEDUP_REMOVED lines=18> */
[----:B--2--5:R-:W-:-:S04]  /*0300*/  ISETP.NE.AND P0, PT, R27, R0, PT ;  /* 0x000000001b00720c */ /* 0x024fc80003f05270 */
[----:B------:R-:W-:Y:S02]  /*0310*/  ISETP.GT.AND P0, PT, R7, UR4, !P0 ;  /* 0x0000000407007c0c */ /* 0x000fe4000c704270 */
[-C--:B---3--:R-:W-:Y:S02]  /*0320*/  ISETP.NE.AND P1, PT, R29, R0.reuse, PT ;  /* 0x000000001d00720c */ /* 0x088fe40003f25270 */
[-C--:B------:R-:W-:Y:S02]  /*0330*/  ISETP.LT.OR P0, PT, R27, R0.reuse, P0 ;  /* 0x000000001b00720c */ /* 0x080fe40000701670 */
[----:B------:R-:W-:Y:S01]  /*0340*/  ISETP.GT.AND P1, PT, R7, UR5, !P1 ;  /* 0x0000000507007c0c */ /* 0x000fe2000cf24270 */
[----:B------:R-:W-:Y:S01]  /*0350*/  UIADD3 UR5, UPT, UPT, UR4, 0x2, URZ ;  /* 0x0000000204057890 */ /* 0x000fe2000fffe0ff */
[-C--:B----4-:R-:W-:Y:S02]  /*0360*/  ISETP.NE.AND P2, PT, R12, R0.reuse, PT ;  /* 0x000000000c00720c */ /* 0x090fe40003f45270 */
[----:B------:R-:W-:-:S07]  /*0370*/  ISETP.LT.OR P1, PT, R29, R0, P1 ;  /* 0x000000001d00720c */ /* 0x000fce0000f21670 */
[----:B------:R-:W-:Y:S01]  /*0380*/  @!P0 IMAD.MOV R10, RZ, RZ, R8 ;  /* 0x000000ffff0a8224 */ /* 0x000fe200078e0208 */
[C---:B------:R-:W-:Y:S01]  /*0390*/  ISETP.GT.AND P0, PT, R7.reuse, UR5, !P2 ;  /* 0x0000000507007c0c */ /* 0x040fe2000d704270 */
[----:B------:R-:W-:Y:S01]  /*03a0*/  UIADD3 UR5, UPT, UPT, UR4, 0x3, URZ ;  /* 0x0000000304057890 */ /* 0x000fe2000fffe0ff */
[-C--:B------:R-:W-:Y:S01]  /*03b0*/  ISETP.NE.AND P2, PT, R14, R0.reuse, PT ;  /* 0x000000000e00720c */ /* 0x080fe20003f45270 */
[----:B------:R-:W-:Y:S01]  /*03c0*/  VIADD R8, R10, 0x1 ;  /* 0x000000010a087836 */ /* 0x000fe20000000000 */
[----:B------:R-:W-:Y:S01]  /*03d0*/  ISETP.LT.OR P0, PT, R12, R0, P0 ;  /* 0x000000000c00720c */ /* 0x000fe20000701670 */
[----:B------:R-:W-:Y:S02]  /*03e0*/  @!P1 IMAD.MOV R8, RZ, RZ, R10 ;  /* 0x000000ffff089224 */ /* 0x000fe400078e020a */
[----:B------:R-:W-:Y:S01]  /*03f0*/  ISETP.GT.AND P2, PT, R7, UR5, !P2 ;  /* 0x0000000507007c0c */ /* 0x000fe2000d744270 */
[----:B------:R-:W-:Y:S01]  /*0400*/  UIADD3 UR5, UPT, UPT, UR4, 0x4, URZ ;  /* 0x0000000404057890 */ /* 0x000fe2000fffe0ff */
[----:B------:R-:W-:-:S02]  /*0410*/  VIADD R10, R8, 0x1 ;  /* 0x00000001080a7836 */ /* 0x000fc40000000000 */
[-C--:B------:R-:W-:Y:S02]  /*0420*/  ISETP.LT.OR P1, PT, R14, R0.reuse, P2 ;  /* 0x000000000e00720c */ /* 0x080fe40001721670 */
[----:B------:R-:W-:-:S04]  /*0430*/  ISETP.NE.AND P2, PT, R16, R0, PT ;  /* 0x000000001000720c */ /* 0x000fc80003f45270 */
[----:B------:R-:W-:Y:S01]  /*0440*/  @!P0 IMAD.MOV R10, RZ, RZ, R8 ;  /* 0x000000ffff0a8224 */ /* 0x000fe200078e0208 */
[C---:B------:R-:W-:Y:S01]  /*0450*/  ISETP.GT.AND P0, PT, R7.reuse, UR5, !P2 ;  /* 0x0000000507007c0c */ /* 0x040fe2000d704270 */
[----:B------:R-:W-:Y:S01]  /*0460*/  UIADD3 UR5, UPT, UPT, UR4, 0x5, URZ ;  /* 0x0000000504057890 */ /* 0x000fe2000fffe0ff */
[-C--:B------:R-:W-:Y:S01]  /*0470*/  ISETP.NE.AND P2, PT, R18, R0.reuse, PT ;  /* 0x000000001200720c */ /* 0x080fe20003f45270 */
[----:B------:R-:W-:Y:S01]  /*0480*/  VIADD R8, R10, 0x1 ;  /* 0x000000010a087836 */ /* 0x000fe20000000000 */
[-C--:B------:R-:W-:Y:S02]  /*0490*/  ISETP.LT.OR P0, PT, R16, R0.reuse, P0 ;  /* 0x000000001000720c */ /* 0x080fe40000701670 */
[----:B------:R-:W-:Y:S01]  /*04a0*/  @!P1 IMAD.MOV R8, RZ, RZ, R10 ;  /* 0x000000ffff089224 */ /* 0x000fe200078e020a */
[----:B------:R-:W-:Y:S01]  /*04b0*/  ISETP.GT.AND P2, PT, R7, UR5, !P2 ;  /* 0x0000000507007c0c */ /* 0x000fe2000d744270 */
[----:B------:R-:W-:Y:S02]  /*04c0*/  UIADD3 UR5, UPT, UPT, UR4, 0x6, URZ ;  /* 0x0000000604057890 */ /* 0x000fe4000fffe0ff */
[----:B------:R-:W-:Y:S01]  /*04d0*/  VIADD R10, R8, 0x1 ;  /* 0x00000001080a7836 */ /* 0x000fe20000000000 */
[----:B------:R-:W-:-:S02]  /*04e0*/  ISETP.LT.OR P1, PT, R18, R0, P2 ;  /* 0x000000001200720c */ /* 0x000fc40001721670 */
[----:B------:R-:W-:-:S04]  /*04f0*/  ISETP.NE.AND P2, PT, R20, R0, PT ;  /* 0x000000001400720c */ /* 0x000fc80003f45270 */
[----:B------:R-:W-:Y:S01]  /*0500*/  @!P0 IMAD.MOV R10, RZ, RZ, R8 ;  /* 0x000000ffff0a8224 */ /* 0x000fe200078e0208 */
[----:B------:R-:W-:Y:S01]  /*0510*/  ISETP.GT.AND P0, PT, R7, UR5, !P2 ;  /* 0x0000000507007c0c */ /* 0x000fe2000d704270 */
        /* <DEDUP_REMOVED lines=51> */
[----:B------:R-:W-:Y:S01]  /*0850*/  ISETP.LT.OR P0, PT, R11, R0, P0 ;  /* 0x000000000b00720c */ /* 0x000fe20000701670 */
[----:B------:R-:W-:Y:S01]  /*0860*/  UIADD3 UR4, UPT, UPT, UR4, 0x10, URZ ;  /* 0x0000001004047890 */ /* 0x000fe2000fffe0ff */
[----:B------:R-:W-:Y:S01]  /*0870*/  @!P1 IMAD.MOV R8, RZ, RZ, R10 ;  /* 0x000000ffff089224 */ /* 0x000fe200078e020a */
[----:B------:R-:W-:-:S04]  /*0880*/  ISETP.GT.AND P2, PT, R7, UR5, !P2 ;  /* 0x0000000507007c0c */ /* 0x000fc8000d744270 */
[----:B------:R-:W-:Y:S01]  /*0890*/  ISETP.LT.OR P1, PT, R9, R0, P2 ;  /* 0x000000000900720c */ /* 0x000fe20001721670 */
        /* <DEDUP_REMOVED lines=8> */
.L_x_9:
        /* <DEDUP_REMOVED lines=16> */
[----:B--2--5:R-:W-:-:S04]  /*0a20*/  ISETP.NE.AND P0, PT, R9, R0, PT ;  /* 0x000000000900720c */ /* 0x024fc80003f05270 */
[-C--:B------:R-:W-:Y:S02]  /*0a30*/  ISETP.LT.AND P0, PT, R6, R7.reuse, !P0 ;  /* 0x000000070600720c */ /* 0x080fe40004701270 */
[-C--:B---3--:R-:W-:Y:S02]  /*0a40*/  ISETP.NE.AND P1, PT, R11, R0.reuse, PT ;  /* 0x000000000b00720c */ /* 0x088fe40003f25270 */
[-C--:B------:R-:W-:Y:S01]  /*0a50*/  ISETP.LT.OR P0, PT, R9, R0.reuse, P0 ;  /* 0x000000000900720c */ /* 0x080fe20000701670 */
[----:B------:R-:W-:Y:S01]  /*0a60*/  VIADD R9, R8, 0x1 ;  /* 0x0000000108097836 */ /* 0x000fe20000000000 */
[----:B------:R-:W-:Y:S01]  /*0a70*/  ISETP.LT.AND P1, PT, R10, R7, !P1 ;  /* 0x000000070a00720c */ /* 0x000fe20004f21270 */
[----:B------:R-:W-:Y:S01]  /*0a80*/  VIADD R10, R6, 0x2 ;  /* 0x00000002060a7836 */ /* 0x000fe20000000000 */
[-C--:B----4-:R-:W-:Y:S02]  /*0a90*/  ISETP.NE.AND P2, PT, R13, R0.reuse, PT ;  /* 0x000000000d00720c */ /* 0x090fe40003f45270 */
[----:B------:R-:W-:-:S02]  /*0aa0*/  ISETP.LT.OR P1, PT, R11, R0, P1 ;  /* 0x000000000b00720c */ /* 0x000fc40000f21670 */
[----:B------:R-:W-:-:S05]  /*0ab0*/  ISETP.LT.AND P2, PT, R10, R7, !P2 ;  /* 0x000000070a00720c */ /* 0x000fca0005741270 */
[----:B------:R-:W-:Y:S01]  /*0ac0*/  @!P0 IMAD.MOV R9, RZ, RZ, R8 ;  /* 0x000000ffff098224 */ /* 0x000fe200078e0208 */
[-C--:B------:R-:W-:Y:S02]  /*0ad0*/  ISETP.LT.OR P0, PT, R13, R0.reuse, P2 ;  /* 0x000000000d00720c */ /* 0x080fe40001701670 */
[-C--:B------:R-:W-:Y:S01]  /*0ae0*/  ISETP.NE.AND P2, PT, R15, R0.reuse, PT ;  /* 0x000000000f00720c */ /* 0x080fe20003f45270 */
[----:B------:R-:W-:Y:S02]  /*0af0*/  VIADD R5, R9, 0x1 ;  /* 0x0000000109057836 */ /* 0x000fe40000000000 */
[----:B------:R-:W-:Y:S01]  /*0b00*/  @!P1 IMAD.MOV R5, RZ, RZ, R9 ;  /* 0x000000ffff059224 */ /* 0x000fe200078e0209 */
[----:B------:R-:W-:Y:S01]  /*0b10*/  ISETP.LT.AND P2, PT, R4, R7, !P2 ;  /* 0x000000070400720c */ /* 0x000fe20005741270 */
[----:B------:R-:W-:Y:S01]  /*0b20*/  VIADD R4, R6, 0x4 ;  /* 0x0000000406047836 */ /* 0x000fe20000000000 */
[-C--:B------:R-:W-:Y:S01]  /*0b30*/  ISETP.NE.AND P1, PT, R17, R0.reuse, PT ;  /* 0x000000001100720c */ /* 0x080fe20003f25270 */
[----:B------:R-:W-:Y:S01]  /*0b40*/  VIADD R8, R5, 0x1 ;  /* 0x0000000105087836 */ /* 0x000fe20000000000 */
[----:B------:R-:W-:-:S02]  /*0b50*/  ISETP.LT.OR P2, PT, R15, R0, P2 ;  /* 0x000000000f00720c */ /* 0x000fc40001741670 */
[----:B------:R-:W-:Y:S01]  /*0b60*/  ISETP.LT.AND P1, PT, R4, R7, !P1 ;  /* 0x000000070400720c */ /* 0x000fe20004f21270 */
[----:B------:R-:W-:Y:S02]  /*0b70*/  @!P0 IMAD.MOV R8, RZ, RZ, R5 ;  /* 0x000000ffff088224 */ /* 0x000fe400078e0205 */
[----:B------:R-:W-:Y:S01]  /*0b80*/  VIADD R4, R6, 0x5 ;  /* 0x0000000506047836 */ /* 0x000fe20000000000 */
[-C--:B------:R-:W-:Y:S01]  /*0b90*/  ISETP.LT.OR P0, PT, R17, R0.reuse, P1 ;  /* 0x000000001100720c */ /* 0x080fe20000f01670 */
[----:B------:R-:W-:Y:S01]  /*0ba0*/  VIADD R5, R8, 0x1 ;  /* 0x0000000108057836 */ /* 0x000fe20000000000 */
[----:B------:R-:W-:-:S04]  /*0bb0*/  ISETP.NE.AND P1, PT, R19, R0, PT ;  /* 0x000000001300720c */ /* 0x000fc80003f25270 */
[-C--:B------:R-:W-:Y:S01]  /*0bc0*/  ISETP.LT.AND P1, PT, R4, R7.reuse, !P1 ;  /* 0x000000070400720c */ /* 0x080fe20004f21270 */
[----:B------:R-:W-:Y:S01]  /*0bd0*/  @!P2 IMAD.MOV R5, RZ, RZ, R8 ;  /* 0x000000ffff05a224 */ /* 0x000fe200078e0208 */
[-C--:B------:R-:W-:Y:S01]  /*0be0*/  ISETP.NE.AND P2, PT, R21, R0.reuse, PT ;  /* 0x000000001500720c */ /* 0x080fe20003f45270 */
[----:B------:R-:W-:Y:S01]  /*0bf0*/  VIADD R4, R6, 0x6 ;  /* 0x0000000606047836 */ /* 0x000fe20000000000 */
[-C--:B------:R-:W-:Y:S01]  /*0c00*/  ISETP.LT.OR P1, PT, R19, R0.reuse, P1 ;  /* 0x000000001300720c */ /* 0x080fe20000f21670 */
[----:B------:R-:W-:Y:S02]  /*0c10*/  VIADD R8, R5, 0x1 ;  /* 0x0000000105087836 */ /* 0x000fe40000000000 */
[----:B------:R-:W-:Y:S01]  /*0c20*/  @!P0 IMAD.MOV R8, RZ, RZ, R5 ;  /* 0x000000ffff088224 */ /* 0x000fe200078e0205 */
[----:B------:R-:W-:Y:S01]  /*0c30*/  ISETP.LT.AND P2, PT, R4, R7, !P2 ;  /* 0x000000070400720c */ /* 0x000fe20005741270 */
[----:B------:R-:W-:Y:S02]  /*0c40*/  VIADD R4, R6, 0x7 ;  /* 0x0000000706047836 */ /* 0x000fe40000000000 */
[----:B------:R-:W-:Y:S01]  /*0c50*/  VIADD R5, R8, 0x1 ;  /* 0x0000000108057836 */ /* 0x000fe20000000000 */
[-C--:B------:R-:W-:Y:S01]  /*0c60*/  ISETP.LT.OR P0, PT, R21, R0.reuse, P2 ;  /* 0x000000001500720c */ /* 0x080fe20001701670 */
[----:B------:R-:W-:Y:S01]  /*0c70*/  VIADD R6, R6, 0x8 ;  /* 0x0000000806067836 */ /* 0x000fe20000000000 */
[----:B------:R-:W-:-:S03]  /*0c80*/  ISETP.NE.AND P2, PT, R23, R0, PT ;  /* 0x000000001700720c */ /* 0x000fc60003f45270 */
[----:B------:R-:W-:Y:S01]  /*0c90*/  @!P1 IMAD.MOV R5, RZ, RZ, R8 ;  /* 0x000000ffff059224 */ /* 0x000fe200078e0208 */
[----:B------:R-:W-:-:S03]  /*0ca0*/  ISETP.LT.AND P2, PT, R4, R7, !P2 ;  /* 0x000000070400720c */ /* 0x000fc60005741270 */
[----:B------:R-:W-:Y:S01]  /*0cb0*/  VIADD R4, R5, 0x1 ;  /* 0x0000000105047836 */ /* 0x000fe20000000000 */
[----:B------:R-:W-:-:S03]  /*0cc0*/  ISETP.LT.OR P2, PT, R23, R0, P2 ;  /* 0x000000001700720c */ /* 0x000fc60001741670 */
[----:B------:R-:W-:-:S04]  /*0cd0*/  @!P0 IMAD.MOV R4, RZ, RZ, R5 ;  /* 0x000000ffff048224 */ /* 0x000fc800078e0205 */
[----:B------:R-:W-:-:S06]  /*0ce0*/  VIADD R8, R4, 0x1 ;  /* 0x0000000104087836 */ /* 0x000fcc0000000000 */
[----:B------:R-:W-:-:S07]  /*0cf0*/  @!P2 IMAD.MOV R8, RZ, RZ, R4 ;  /* 0x000000ffff08a224 */ /* 0x000fce00078e0204 */
.L_x_12:
        /* <DEDUP_REMOVED lines=12> */
[----:B--2--5:R-:W-:-:S04]  /*0dc0*/  ISETP.NE.AND P0, PT, R9, R0, PT ;  /* 0x000000000900720c */ /* 0x024fc80003f05270 */
[----:B------:R-:W-:-:S04]  /*0dd0*/  ISETP.LT.AND P0, PT, R6, R7, !P0 ;  /* 0x000000070600720c */ /* 0x000fc80004701270 */
[-C--:B------:R-:W-:Y:S01]  /*0de0*/  ISETP.LT.OR P1, PT, R9, R0.reuse, P0 ;  /* 0x000000000900720c */ /* 0x080fe20000721670 */
[----:B------:R-:W-:Y:S01]  /*0df0*/  VIADD R9, R8, 0x1 ;  /* 0x0000000108097836 */ /* 0x000fe20000000000 */
[-C--:B---3--:R-:W-:Y:S02]  /*0e00*/  ISETP.NE.AND P0, PT, R11, R0.reuse, PT ;  /* 0x000000000b00720c */ /* 0x088fe40003f05270 */
[-C--:B----4-:R-:W-:Y:S02]  /*0e10*/  ISETP.NE.AND P2, PT, R13, R0.reuse, PT ;  /* 0x000000000d00720c */ /* 0x090fe40003f45270 */
[----:B------:R-:W-:Y:S01]  /*0e20*/  ISETP.LT.AND P0, PT, R10, R7, !P0 ;  /* 0x000000070a00720c */ /* 0x000fe20004701270 */
[C---:B------:R-:W-:Y:S02]  /*0e30*/  VIADD R10, R6.reuse, 0x2 ;  /* 0x00000002060a7836 */ /* 0x040fe40000000000 */
[----:B------:R-:W-:Y:S01]  /*0e40*/  VIADD R6, R6, 0x4 ;  /* 0x0000000406067836 */ /* 0x000fe20000000000 */
[----:B------:R-:W-:-:S02]  /*0e50*/  ISETP.LT.OR P0, PT, R11, R0, P0 ;  /* 0x000000000b00720c */ /* 0x000fc40000701670 */
[----:B------:R-:W-:Y:S01]  /*0e60*/  ISETP.LT.AND P2, PT, R10, R7, !P2 ;  /* 0x000000070a00720c */ /* 0x000fe20005741270 */
[----:B------:R-:W-:-:S03]  /*0e70*/  @!P1 IMAD.MOV R9, RZ, RZ, R8 ;  /* 0x000000ffff099224 */ /* 0x000fc600078e0208 */
[-C--:B------:R-:W-:Y:S01]  /*0e80*/  ISETP.LT.OR P1, PT, R13, R0.reuse, P2 ;  /* 0x000000000d00720c */ /* 0x080fe20001721670 */
[----:B------:R-:W-:Y:S01]  /*0e90*/  VIADD R5, R9, 0x1 ;  /* 0x0000000109057836 */ /* 0x000fe20000000000 */
[----:B------:R-:W-:-:S04]  /*0ea0*/  ISETP.NE.AND P2, PT, R15, R0, PT ;  /* 0x000000000f00720c */ /* 0x000fc80003f45270 */
[----:B------:R-:W-:Y:S01]  /*0eb0*/  ISETP.LT.AND P2, PT, R4, R7, !P2 ;  /* 0x000000070400720c */ /* 0x000fe20005741270 */
[----:B------:R-:W-:-:S03]  /*0ec0*/  @!P0 IMAD.MOV R5, RZ, RZ, R9 ;  /* 0x000000ffff058224 */ /* 0x000fc600078e0209 */
[----:B------:R-:W-:Y:S01]  /*0ed0*/  ISETP.LT.OR P2, PT, R15, R0, P2 ;  /* 0x000000000f00720c */ /* 0x000fe20001741670 */
[----:B------:R-:W-:Y:S02]  /*0ee0*/  VIADD R4, R5, 0x1 ;  /* 0x0000000105047836 */ /* 0x000fe40000000000 */
[----:B------:R-:W-:-:S04]  /*0ef0*/  @!P1 IMAD.MOV R4, RZ, RZ, R5 ;  /* 0x000000ffff049224 */ /* 0x000fc800078e0205 */
[----:B------:R-:W-:-:S06]  /*0f00*/  VIADD R8, R4, 0x1 ;  /* 0x0000000104087836 */ /* 0x000fcc0000000000 */
[----:B------:R-:W-:-:S07]  /*0f10*/  @!P2 IMAD.MOV R8, RZ, RZ, R4 ;  /* 0x000000ffff08a224 */ /* 0x000fce00078e0204 */
.L_x_13:
[----:B------:R-:W-:Y:S05]  /*0f20*/  BRA.U !UP1, `(.L_x_11) ;  /* 0x0000000109447547 */ /* 0x000fea000b800000 */
[----:B------:R-:W-:Y:S01]  /*0f30*/  IMAD.WIDE.U32 R2, R6, 0x4, R2 ;  /* 0x0000000406027825 */ /* 0x000fe200078e0002 */
[----:B------:R-:W-:-:S03]  /*0f40*/  UIADD3 UR4, UPT, UPT, -UR4, URZ, URZ ;  /* 0x000000ff04047290 */ /* 0x000fc6000fffe1ff */
[----:B------:R-:W-:-:S09]  /*0f50*/  IMAD.MOV.U32 R5, RZ, RZ, R3 ;  /* 0x000000ffff057224 */ /* 0x000fd200078e0003 */
.L_x_14:
[----:B------:R-:W-:-:S06]  /*0f60*/  IMAD.MOV.U32 R3, RZ, RZ, R5 ;  /* 0x000000ffff037224 */ /* 0x000fcc00078e0005 */
[----:B------:R0:W2:Y:S01]  /*0f70*/  LDG.E.CONSTANT R3, desc[UR8][R2.64] ;  /* 0x0000000802037981 */ /* 0x0000a2000c1e9900 */
[----:B------:R-:W-:Y:S01]  /*0f80*/  UIADD3 UR4, UPT, UPT, UR4, 0x1, URZ ;  /* 0x0000000104047890 */ /* 0x000fe2000fffe0ff */
[----:B------:R-:W-:-:S03]  /*0f90*/  VIADD R4, R8, 0x1 ;  /* 0x0000000108047836 */ /* 0x000fc60000000000 */
[----:B------:R-:W-:Y:S01]  /*0fa0*/  UISETP.NE.AND UP0, UPT, UR4, URZ, UPT ;  /* 0x000000ff0400728c */ /* 0x000fe2000bf05270 */
[----:B0-----:R-:W-:-:S05]  /*0fb0*/  IADD3 R2, P1, PT, R2, 0x4, RZ ;  /* 0x0000000402027810 */ /* 0x001fca0007f3e0ff */
[----:B------:R-:W-:Y:S01]  /*0fc0*/  IMAD.X R5, RZ, RZ, R5, P1 ;  /* 0x000000ffff057224 */ /* 0x000fe200008e0605 */
[----:B--2--5:R-:W-:-:S04]  /*0fd0*/  ISETP.NE.AND P0, PT, R3, R0, PT ;  /* 0x000000000300720c */ /* 0x024fc80003f05270 */
[C---:B------:R-:W-:Y:S01]  /*0fe0*/  ISETP.LT.AND P0, PT, R6.reuse, R7, !P0 ;  /* 0x000000070600720c */ /* 0x040fe20004701270 */
[----:B------:R-:W-:-:S03]  /*0ff0*/  VIADD R6, R6, 0x1 ;  /* 0x0000000106067836 */ /* 0x000fc60000000000 */
[----:B------:R-:W-:-:S13]  /*1000*/  ISETP.LT.OR P0, PT, R3, R0, P0 ;  /* 0x000000000300720c */ /* 0x000fda0000701670 */
[----:B------:R-:W-:-:S04]  /*1010*/  @!P0 IMAD.MOV R4, RZ, RZ, R8 ;  /* 0x000000ffff048224 */ /* 0x000fc800078e0208 */
[----:B------:R-:W-:Y:S01]  /*1020*/  IMAD.MOV.U32 R8, RZ, RZ, R4 ;  /* 0x000000ffff087224 */ /* 0x000fe200078e0004 */
[----:B------:R-:W-:Y:S06]  /*1030*/  BRA.U UP0, `(.L_x_14) ;  /* 0xfffffffd00c87547 */ /* 0x000fec000b83ffff */
.L_x_11:
[----:B------:R-:W-:-:S07]  /*1040*/  IMAD.MOV.U32 R9, RZ, RZ, RZ ;  /* 0x000000ffff097224 */ /* 0x000fce00078e00ff */
.L_x_8:
[----:B------:R-:W0:Y:S02]  /*1050*/  LDCU.64 UR4, c[0x0][0x388] ;  /* 0x00007100ff0477ac */ /* 0x000e240008000a00 */
[----:B0-----:R-:W-:-:S04]  /*1060*/  LEA R2, P0, R8, UR4, 0x2 ;  /* 0x0000000408027c11 */ /* 0x001fc8000f8010ff */
[----:B------:R-:W-:-:S05]  /*1070*/  LEA.HI.X R3, R8, UR5, R9, 0x2, P0 ;  /* 0x0000000508037c11 */ /* 0x000fca00080f1409 */
[----:B-----5:R-:W-:Y:S01]  /*1080*/  STG.E desc[UR8][R2.64], R0 ;  /* 0x0000000002007986 */ /* 0x020fe2000c101908 */
[----:B------:R-:W-:Y:S05]  /*1090*/  EXIT ;  /* 0x000000000000794d */ /* 0x000fea0003800000 */
.L_x_15:
        /* <DEDUP_REMOVED lines=14> */
.L_x_17:


//--------------------- .nv.shared.reserved.0     --------------------------
	.section	.nv.shared.reserved.0,"aw",@nobits
	.weak		__nv_reservedSMEM_offset_0_alias
	.size		__nv_reservedSMEM_offset_0_alias, 0, 64
	.other		__nv_reservedSMEM_offset_0_alias,@"STO_CUDA_RESERVED_SHARED STV_DEFAULT"
__nv_reservedSMEM_offset_0_alias:
	.zero		0
	.zero		64


//--------------------- .nv.constant0._Z13psortf_kernelPKfPfi --------------------------
	.section	.nv.constant0._Z13psortf_kernelPKfPfi,"a",@progbits
	.sectionflags	@""
	.align	4
.nv.constant0._Z13psortf_kernelPKfPfi:
	.zero		916


//--------------------- .nv.constant0._Z13psorti_kernelPKiPii --------------------------
	.section	.nv.constant0._Z13psorti_kernelPKiPii,"a",@progbits
	.sectionflags	@""
	.align	4
.nv.constant0._Z13psorti_kernelPKiPii:
	.zero		916


//--------------------- SYMBOLS --------------------------

	.type		.nv.reservedSmem.offset0,@object
	.size		.nv.reservedSmem.offset0,0x4
